// auto-generated by cutlass_sweep.gemm — config: {"arch": "sm_90", "cluster_m": 2, "cluster_n": 1, "dtype": "e5m2", "stages": 5, "tile_k": 32, "tile_m": 128, "tile_n": 64}
#include "cutlass/cutlass.h"
#include "cutlass/gemm/collective/collective_builder.hpp"
#include "cutlass/gemm/device/gemm_universal_adapter.h"
#include "cutlass/gemm/kernel/gemm_universal.hpp"
#include "cutlass/epilogue/collective/collective_builder.hpp"

using ElemA = cutlass::float_e5m2_t;
using ElemB = cutlass::float_e5m2_t;
using ElemCD = cutlass::float_e5m2_t;
using Acc  = float;
using TileShape    = cute::Shape<cute::_128, cute::_64, cute::_32>;
using ClusterShape = cute::Shape<cute::_2, cute::_1, cute::_1>;

using CollectiveEpilogue = typename cutlass::epilogue::collective::CollectiveBuilder<
    cutlass::arch::Sm90, cutlass::arch::OpClassTensorOp,
    TileShape, ClusterShape,
    cutlass::epilogue::collective::EpilogueTileAuto,
    Acc, Acc,
    ElemCD, cutlass::layout::RowMajor, 128 / cutlass::sizeof_bits<ElemCD>::value,
    ElemCD, cutlass::layout::RowMajor, 128 / cutlass::sizeof_bits<ElemCD>::value,
    cutlass::epilogue::collective::EpilogueScheduleAuto
  >::CollectiveOp;

using CollectiveMainloop = typename cutlass::gemm::collective::CollectiveBuilder<
    cutlass::arch::Sm90, cutlass::arch::OpClassTensorOp,
    ElemA, cutlass::layout::RowMajor, 128 / cutlass::sizeof_bits<ElemA>::value,
    ElemB, cutlass::layout::ColumnMajor, 128 / cutlass::sizeof_bits<ElemB>::value,
    Acc,
    TileShape, ClusterShape,
    cutlass::gemm::collective::StageCount<5>,
    cutlass::gemm::collective::KernelScheduleAuto
  >::CollectiveOp;

using GemmKernel = cutlass::gemm::kernel::GemmUniversal<
    cute::Shape<int,int,int,int>,
    CollectiveMainloop,
    CollectiveEpilogue
>;
using Gemm = cutlass::gemm::device::GemmUniversalAdapter<GemmKernel>;

// Force the device kernel symbol into the cubin without needing a host main.
auto* _anchor = &cutlass::device_kernel<GemmKernel>;


// ===== COMPILED SASS (sm_90a) =====

	.target	sm_90a

	.elftype	@"ET_EXEC"


//--------------------- .note.nv.tkinfo           --------------------------
	.section	.note.nv.tkinfo,"",@"SHT_NOTE"
	.sectionflags	@"SHF_NOTE_NV_TKINFO"
	.tkinfo
        /*0018*/ 	.word	0x00000002
        /*0030*/ 	.string	""
        /*0030*/ 	.string	"ptxas"
        /*0030*/ 	.string	"Cuda compilation tools, release 13.0, V13.0.88"
        /*0030*/ 	.string	"Build cuda_13.0.r13.0/compiler.36424714_0"
        /*0030*/ 	.string	"-arch sm_90a -m 64 "



//--------------------- .note.nv.cuinfo           --------------------------
	.section	.note.nv.cuinfo,"",@"SHT_NOTE"
	.sectionflags	@"SHF_NOTE_NV_CUINFO"
        /*0018*/ 	.short	0x0002
        /*001a*/ 	.short	0x005a
        /*001c*/ 	.short	0x0082
	.zero		2


//--------------------- .nv.info                  --------------------------
	.section	.nv.info,"",@"SHT_CUDA_INFO"
	.align	4


	//----- nvinfo : EIATTR_REGCOUNT
	.align		4
        /*0000*/ 	.byte	0x04, 0x2f
        /*0002*/ 	.short	(.L_12 - .L_11)
	.align		4
.L_11:
        /*0004*/ 	.word	index@(_ZN7cutlass13device_kernelINS_4gemm6kernel13GemmUniversalIN4cute5tupleIJiiiiEEENS1_10collective13CollectiveMmaINS1_37MainloopSm90TmaGmmaWarpSpecializedFP8ILi5ENS5_IJNS4_1CILi2EEENSA_ILi1EEESC_EEENS1_35KernelTmaWarpSpecializedCooperativeEEENS5_IJNSA_ILi128EEENSA_ILi64EEENSA_ILi32EEEEEENS_12float_e5m2_tENS5_IJlSC_lEEESK_SL_NS4_8TiledMMAINS4_8MMA_AtomIJNS4_4SM904GMMA30MMA_64x64x32_F32E5M2E5M2_SS_TNILNSP_7ScaleInE1ELSR_1EEEEEENS4_6LayoutISD_NS5_IJSC_NSA_ILi0EEESV_EEEEENS5_IJNS4_10UnderscoreESY_SY_EEEEENS4_13SM90_TMA_LOADENS4_14ComposedLayoutINS4_7SwizzleILi1ELi4ELi3EEENS4_18smem_ptr_flag_bitsILi8EEENSU_INS5_IJNSA_ILi8EEESI_EEENS5_IJSI_SC_EEEEEEEvNS4_8identityENS4_23SM90_TMA_LOAD_MULTICASTES1B_vS1C_EENS_8epilogue10collective6detail29Sm90TmaWarpSpecializedAdapterINS1G_15DefaultEpilogueISK_SL_SL_NS1F_6thread17LinearCombinationISK_Li1EffLNS1K_9ScaleType4KindE0ELNS_15FloatRoundStyleE2ESK_EENS1_15EpilogueDefaultEEEEEvvEEEEvNT_6ParamsE)
        /*0008*/ 	.word	0x000000a8


	//----- nvinfo : EIATTR_FRAME_SIZE
	.align		4
.L_12:
        /*000c*/ 	.byte	0x04, 0x11
        /*000e*/ 	.short	(.L_14 - .L_13)
	.align		4
.L_13:
        /*0010*/ 	.word	index@(_ZN7cutlass13device_kernelINS_4gemm6kernel13GemmUniversalIN4cute5tupleIJiiiiEEENS1_10collective13CollectiveMmaINS1_37MainloopSm90TmaGmmaWarpSpecializedFP8ILi5ENS5_IJNS4_1CILi2EEENSA_ILi1EEESC_EEENS1_35KernelTmaWarpSpecializedCooperativeEEENS5_IJNSA_ILi128EEENSA_ILi64EEENSA_ILi32EEEEEENS_12float_e5m2_tENS5_IJlSC_lEEESK_SL_NS4_8TiledMMAINS4_8MMA_AtomIJNS4_4SM904GMMA30MMA_64x64x32_F32E5M2E5M2_SS_TNILNSP_7ScaleInE1ELSR_1EEEEEENS4_6LayoutISD_NS5_IJSC_NSA_ILi0EEESV_EEEEENS5_IJNS4_10UnderscoreESY_SY_EEEEENS4_13SM90_TMA_LOADENS4_14ComposedLayoutINS4_7SwizzleILi1ELi4ELi3EEENS4_18smem_ptr_flag_bitsILi8EEENSU_INS5_IJNSA_ILi8EEESI_EEENS5_IJSI_SC_EEEEEEEvNS4_8identityENS4_23SM90_TMA_LOAD_MULTICASTES1B_vS1C_EENS_8epilogue10collective6detail29Sm90TmaWarpSpecializedAdapterINS1G_15DefaultEpilogueISK_SL_SL_NS1F_6thread17LinearCombinationISK_Li1EffLNS1K_9ScaleType4KindE0ELNS_15FloatRoundStyleE2ESK_EENS1_15EpilogueDefaultEEEEEvvEEEEvNT_6ParamsE)
        /*0014*/ 	.word	0x00000000


	//----- nvinfo : EIATTR_MIN_STACK_SIZE
	.align		4
.L_14:
        /*0018*/ 	.byte	0x04, 0x12
        /*001a*/ 	.short	(.L_16 - .L_15)
	.align		4
.L_15:
        /*001c*/ 	.word	index@(_ZN7cutlass13device_kernelINS_4gemm6kernel13GemmUniversalIN4cute5tupleIJiiiiEEENS1_10collective13CollectiveMmaINS1_37MainloopSm90TmaGmmaWarpSpecializedFP8ILi5ENS5_IJNS4_1CILi2EEENSA_ILi1EEESC_EEENS1_35KernelTmaWarpSpecializedCooperativeEEENS5_IJNSA_ILi128EEENSA_ILi64EEENSA_ILi32EEEEEENS_12float_e5m2_tENS5_IJlSC_lEEESK_SL_NS4_8TiledMMAINS4_8MMA_AtomIJNS4_4SM904GMMA30MMA_64x64x32_F32E5M2E5M2_SS_TNILNSP_7ScaleInE1ELSR_1EEEEEENS4_6LayoutISD_NS5_IJSC_NSA_ILi0EEESV_EEEEENS5_IJNS4_10UnderscoreESY_SY_EEEEENS4_13SM90_TMA_LOADENS4_14ComposedLayoutINS4_7SwizzleILi1ELi4ELi3EEENS4_18smem_ptr_flag_bitsILi8EEENSU_INS5_IJNSA_ILi8EEESI_EEENS5_IJSI_SC_EEEEEEEvNS4_8identityENS4_23SM90_TMA_LOAD_MULTICASTES1B_vS1C_EENS_8epilogue10collective6detail29Sm90TmaWarpSpecializedAdapterINS1G_15DefaultEpilogueISK_SL_SL_NS1F_6thread17LinearCombinationISK_Li1EffLNS1K_9ScaleType4KindE0ELNS_15FloatRoundStyleE2ESK_EENS1_15EpilogueDefaultEEEEEvvEEEEvNT_6ParamsE)
        /*0020*/ 	.word	0x00000000
.L_16:


//--------------------- .nv.compat                --------------------------
	.section	.nv.compat,"",@"SHT_CUDA_COMPAT_INFO"
	.align	4
        /*0000*/ 	.byte	0x02, 0x09, 0x01, 0x00, 0x02, 0x02, 0x04, 0x00, 0x02, 0x05, 0x05, 0x00, 0x03, 0x07, 0x01, 0x01
        /*0010*/ 	.byte	0x02, 0x03, 0x01, 0x00, 0x02, 0x06, 0x01, 0x00, 0x04, 0x0b, 0x08, 0x00, 0x00, 0x00, 0x00, 0x00
        /*0020*/ 	.byte	0x00, 0x00, 0x00, 0x00


//--------------------- .nv.info._ZN7cutlass13device_kernelINS_4gemm6kernel13GemmUniversalIN4cute5tupleIJiiiiEEENS1_10collective13CollectiveMmaINS1_37MainloopSm90TmaGmmaWarpSpecializedFP8ILi5ENS5_IJNS4_1CILi2EEENSA_ILi1EEESC_EEENS1_35KernelTmaWarpSpecializedCooperativeEEENS5_IJNSA_ILi128EEENSA_ILi64EEENSA_ILi32EEEEEENS_12float_e5m2_tENS5_IJlSC_lEEESK_SL_NS4_8TiledMMAINS4_8MMA_AtomIJNS4_4SM904GMMA30MMA_64x64x32_F32E5M2E5M2_SS_TNILNSP_7ScaleInE1ELSR_1EEEEEENS4_6LayoutISD_NS5_IJSC_NSA_ILi0EEESV_EEEEENS5_IJNS4_10UnderscoreESY_SY_EEEEENS4_13SM90_TMA_LOADENS4_14ComposedLayoutINS4_7SwizzleILi1ELi4ELi3EEENS4_18smem_ptr_flag_bitsILi8EEENSU_INS5_IJNSA_ILi8EEESI_EEENS5_IJSI_SC_EEEEEEEvNS4_8identityENS4_23SM90_TMA_LOAD_MULTICASTES1B_vS1C_EENS_8epilogue10collective6detail29Sm90TmaWarpSpecializedAdapterINS1G_15DefaultEpilogueISK_SL_SL_NS1F_6thread17LinearCombinationISK_Li1EffLNS1K_9ScaleType4KindE0ELNS_15FloatRoundStyleE2ESK_EENS1_15EpilogueDefaultEEEEEvvEEEEvNT_6ParamsE --------------------------
	.section	.nv.info._ZN7cutlass13device_kernelINS_4gemm6kernel13GemmUniversalIN4cute5tupleIJiiiiEEENS1_10collective13CollectiveMmaINS1_37MainloopSm90TmaGmmaWarpSpecializedFP8ILi5ENS5_IJNS4_1CILi2EEENSA_ILi1EEESC_EEENS1_35KernelTmaWarpSpecializedCooperativeEEENS5_IJNSA_ILi128EEENSA_ILi64EEENSA_ILi32EEEEEENS_12float_e5m2_tENS5_IJlSC_lEEESK_SL_NS4_8TiledMMAINS4_8MMA_AtomIJNS4_4SM904GMMA30MMA_64x64x32_F32E5M2E5M2_SS_TNILNSP_7ScaleInE1ELSR_1EEEEEENS4_6LayoutISD_NS5_IJSC_NSA_ILi0EEESV_EEEEENS5_IJNS4_10UnderscoreESY_SY_EEEEENS4_13SM90_TMA_LOADENS4_14ComposedLayoutINS4_7SwizzleILi1ELi4ELi3EEENS4_18smem_ptr_flag_bitsILi8EEENSU_INS5_IJNSA_ILi8EEESI_EEENS5_IJSI_SC_EEEEEEEvNS4_8identityENS4_23SM90_TMA_LOAD_MULTICASTES1B_vS1C_EENS_8epilogue10collective6detail29Sm90TmaWarpSpecializedAdapterINS1G_15DefaultEpilogueISK_SL_SL_NS1F_6thread17LinearCombinationISK_Li1EffLNS1K_9ScaleType4KindE0ELNS_15FloatRoundStyleE2ESK_EENS1_15EpilogueDefaultEEEEEvvEEEEvNT_6ParamsE,"",@"SHT_CUDA_INFO"
	.sectionflags	@""
	.align	4


	//----- nvinfo : EIATTR_CUDA_API_VERSION
	.align		4
        /*0000*/ 	.byte	0x04, 0x37
        /*0002*/ 	.short	(.L_18 - .L_17)
.L_17:
        /*0004*/ 	.word	0x00000082


	//----- nvinfo : EIATTR_KPARAM_INFO
	.align		4
.L_18:
        /*0008*/ 	.byte	0x04, 0x17
        /*000a*/ 	.short	(.L_20 - .L_19)
.L_19:
        /*000c*/ 	.word	0x00000000
        /*0010*/ 	.short	0x0000
        /*0012*/ 	.short	0x0070
        /*0014*/ 	.byte	0x00, 0xf0, 0x01, 0x10


	//----- nvinfo : EIATTR_SPARSE_MMA_MASK
	.align		4
.L_20:
        /*0018*/ 	.byte	0x03, 0x50
        /*001a*/ 	.short	0x0000


	//----- nvinfo : EIATTR_MAXREG_COUNT
	.align		4
        /*001c*/ 	.byte	0x03, 0x1b
        /*001e*/ 	.short	0x00a8


	//----- nvinfo : EIATTR_NUM_BARRIERS
	.align		4
        /*0020*/ 	.byte	0x02, 0x4c
        /*0022*/ 	.byte	0x01
	.zero		1


	//----- nvinfo : EIATTR_MERCURY_ISA_VERSION
	.align		4
        /*0024*/ 	.byte	0x03, 0x5f
        /*0026*/ 	.short	0x0101


	//----- nvinfo : EIATTR_INT_WARP_WIDE_INSTR_OFFSETS
	.align		4
        /*0028*/ 	.byte	0x04, 0x31
        /*002a*/ 	.short	(.L_22 - .L_21)


	//   ....[0]....
.L_21:
        /*002c*/ 	.word	0x00000490


	//   ....[1]....
        /*0030*/ 	.word	0x000005c0


	//   ....[2]....
        /*0034*/ 	.word	0x000006a0


	//----- nvinfo : EIATTR_COOP_GROUP_MASK_REGIDS
	.align		4
.L_22:
        /*0038*/ 	.byte	0x04, 0x29
        /*003a*/ 	.short	(.L_24 - .L_23)


	//   ....[0]....
.L_23:
        /*003c*/ 	.word	0xffffffff


	//   ....[1]....
        /*0040*/ 	.word	0xffffffff


	//   ....[2]....
        /*0044*/ 	.word	0xffffffff


	//   ....[3]....
        /*0048*/ 	.word	0xffffffff


	//   ....[4]....
        /*004c*/ 	.word	0xffffffff


	//   ....[5]....
        /*0050*/ 	.word	0xffffffff


	//----- nvinfo : EIATTR_COOP_GROUP_INSTR_OFFSETS
	.align		4
.L_24:
        /*0054*/ 	.byte	0x04, 0x28
        /*0056*/ 	.short	(.L_26 - .L_25)


	//   ....[0]....
.L_25:
        /*0058*/ 	.word	0x00000060


	//   ....[1]....
        /*005c*/ 	.word	0x00000070


	//   ....[2]....
        /*0060*/ 	.word	0x00000130


	//   ....[3]....
        /*0064*/ 	.word	0x000002f0


	//   ....[4]....
        /*0068*/ 	.word	0x00000810


	//   ....[5]....
        /*006c*/ 	.word	0x00001280


	//----- nvinfo : EIATTR_REG_RECONFIG
	.align		4
.L_26:
        /*0070*/ 	.byte	0x01, 0x54
	.zero		2


	//----- nvinfo : EIATTR_MBARRIER_INSTR_OFFSETS
	.align		4
        /*0074*/ 	.byte	0x04, 0x39
        /*0076*/ 	.short	(.L_28 - .L_27)


	//   ....[0]....
.L_27:
        /*0078*/ 	.word	0x00000230
        /*007c*/ 	.word	0x000000ff
        /*0080*/ 	.word	0x00000000
        /*0084*/ 	.short	0x0100
        /*0086*/ 	.byte	0x08
	.zero		1


	//   ....[1]....
        /*0088*/ 	.word	0x00000240
        /*008c*/ 	.word	0x000000ff
        /*0090*/ 	.word	0x00000028
        /*0094*/ 	.short	0x0100
        /*0096*/ 	.byte	0x08
	.zero		1


	//   ....[2]....
        /*0098*/ 	.word	0x00000250
        /*009c*/ 	.word	0x000000ff
        /*00a0*/ 	.word	0x00000008
        /*00a4*/ 	.short	0x0100
        /*00a6*/ 	.byte	0x08
	.zero		1


	//   ....[3]....
        /*00a8*/ 	.word	0x00000260
        /*00ac*/ 	.word	0x000000ff
        /*00b0*/ 	.word	0x00000030
        /*00b4*/ 	.short	0x0100
        /*00b6*/ 	.byte	0x08
	.zero		1


	//   ....[4]....
        /*00b8*/ 	.word	0x00000270
        /*00bc*/ 	.word	0x000000ff
        /*00c0*/ 	.word	0x00000010
        /*00c4*/ 	.short	0x0100
        /*00c6*/ 	.byte	0x08
	.zero		1


	//   ....[5]....
        /*00c8*/ 	.word	0x00000280
        /*00cc*/ 	.word	0x000000ff
        /*00d0*/ 	.word	0x00000038
        /*00d4*/ 	.short	0x0100
        /*00d6*/ 	.byte	0x08
	.zero		1


	//   ....[6]....
        /*00d8*/ 	.word	0x00000290
        /*00dc*/ 	.word	0x000000ff
        /*00e0*/ 	.word	0x00000018
        /*00e4*/ 	.short	0x0100
        /*00e6*/ 	.byte	0x08
	.zero		1


	//   ....[7]....
        /*00e8*/ 	.word	0x000002a0
        /*00ec*/ 	.word	0x000000ff
        /*00f0*/ 	.word	0x00000040
        /*00f4*/ 	.short	0x0100
        /*00f6*/ 	.byte	0x08
	.zero		1


	//   ....[8]....
        /*00f8*/ 	.word	0x000002b0
        /*00fc*/ 	.word	0x000000ff
        /*0100*/ 	.word	0x00000020
        /*0104*/ 	.short	0x0100
        /*0106*/ 	.byte	0x08
	.zero		1


	//   ....[9]....
        /*0108*/ 	.word	0x000002c0
        /*010c*/ 	.word	0x000000ff
        /*0110*/ 	.word	0x00000048
        /*0114*/ 	.short	0x0100
        /*0116*/ 	.byte	0x08
	.zero		1


	//   ....[10]....
        /*0118*/ 	.word	0x00000720
        /*011c*/ 	.word	0x000000ff
        /*0120*/ 	.word	0x00000060
        /*0124*/ 	.short	0x0100
        /*0126*/ 	.byte	0x06
	.zero		1


	//   ....[11]....
        /*0128*/ 	.word	0x000007b0
        /*012c*/ 	.word	0x000000ff
        /*0130*/ 	.word	0x00000068
        /*0134*/ 	.short	0x0100
        /*0136*/ 	.byte	0x06
	.zero		1


	//   ....[12]....
        /*0138*/ 	.word	0x000015c0
        /*013c*/ 	.word	0x000000ff
        /*0140*/ 	.word	0x00000000
        /*0144*/ 	.short	0x010a
        /*0146*/ 	.byte	0x06
	.zero		1


	//   ....[13]....
        /*0148*/ 	.word	0x00001600
        /*014c*/ 	.word	0x000000ff
        /*0150*/ 	.word	0x00000000
        /*0154*/ 	.short	0x010a
        /*0156*/ 	.byte	0x06
	.zero		1


	//   ....[14]....
        /*0158*/ 	.word	0x00001bf0
        /*015c*/ 	.word	0x000000ff
        /*0160*/ 	.word	0x00000000
        /*0164*/ 	.short	0x010a
        /*0166*/ 	.byte	0x0c
	.zero		1


	//   ....[15]....
        /*0168*/ 	.word	0x00001c30
        /*016c*/ 	.word	0x000000ff
        /*0170*/ 	.word	0x00000000
        /*0174*/ 	.short	0x010a
        /*0176*/ 	.byte	0x0c
	.zero		1


	//   ....[16]....
        /*0178*/ 	.word	0x00002010
        /*017c*/ 	.word	0x0000000a
        /*0180*/ 	.word	0x00000000
        /*0184*/ 	.short	0x0101
        /*0186*/ 	.byte	0x3f
	.zero		1


	//   ....[17]....
        /*0188*/ 	.word	0x000024b0
        /*018c*/ 	.word	0x00000008
        /*0190*/ 	.word	0x00000000
        /*0194*/ 	.short	0x0101
        /*0196*/ 	.byte	0x3f
	.zero		1


	//   ....[18]....
        /*0198*/ 	.word	0x00005d70
        /*019c*/ 	.word	0x00000015
        /*01a0*/ 	.word	0x00000028
        /*01a4*/ 	.short	0x010a
        /*01a6*/ 	.byte	0x3f
	.zero		1


	//   ....[19]....
        /*01a8*/ 	.word	0x000060f0
        /*01ac*/ 	.word	0x00000008
        /*01b0*/ 	.word	0x00000068
        /*01b4*/ 	.short	0x0101
        /*01b6*/ 	.byte	0x3f
	.zero		1


	//   ....[20]....
        /*01b8*/ 	.word	0x00006820
        /*01bc*/ 	.word	0x00000007
        /*01c0*/ 	.word	0x00000000
        /*01c4*/ 	.short	0x010a
        /*01c6*/ 	.byte	0x3f
	.zero		1


	//   ....[21]....
        /*01c8*/ 	.word	0x000068a0
        /*01cc*/ 	.word	0x00000008
        /*01d0*/ 	.word	0x00000000
        /*01d4*/ 	.short	0x010a
        /*01d6*/ 	.byte	0x3f
	.zero		1


	//   ....[22]....
        /*01d8*/ 	.word	0x00006930
        /*01dc*/ 	.word	0x00000009
        /*01e0*/ 	.word	0x00000000
        /*01e4*/ 	.short	0x010a
        /*01e6*/ 	.byte	0x3f
	.zero		1


	//   ....[23]....
        /*01e8*/ 	.word	0x000069c0
        /*01ec*/ 	.word	0x00000006
        /*01f0*/ 	.word	0x00000000
        /*01f4*/ 	.short	0x010a
        /*01f6*/ 	.byte	0x3f
	.zero		1


	//   ....[24]....
        /*01f8*/ 	.word	0x00006a50
        /*01fc*/ 	.word	0x00000003
        /*0200*/ 	.word	0x00000000
        /*0204*/ 	.short	0x010a
        /*0206*/ 	.byte	0x3f
	.zero		1


	//   ....[25]....
        /*0208*/ 	.word	0x00006ac0
        /*020c*/ 	.word	0x00000009
        /*0210*/ 	.word	0x00000000
        /*0214*/ 	.short	0x010a
        /*0216*/ 	.byte	0x3f
	.zero		1


	//   ....[26]....
        /*0218*/ 	.word	0x00006b20
        /*021c*/ 	.word	0x0000000b
        /*0220*/ 	.word	0x00000000
        /*0224*/ 	.short	0x010a
        /*0226*/ 	.byte	0x3f
	.zero		1


	//   ....[27]....
        /*0228*/ 	.word	0x00006bf0
        /*022c*/ 	.word	0x00000015
        /*0230*/ 	.word	0x00000028
        /*0234*/ 	.short	0x010a
        /*0236*/ 	.byte	0x3f
	.zero		1


	//   ....[28]....
        /*0238*/ 	.word	0x00006cc0
        /*023c*/ 	.word	0x00000007
        /*0240*/ 	.word	0x00000000
        /*0244*/ 	.short	0x010a
        /*0246*/ 	.byte	0x3f
	.zero		1


	//   ....[29]....
        /*0248*/ 	.word	0x00006d10
        /*024c*/ 	.word	0x00000008
        /*0250*/ 	.word	0x00000000
        /*0254*/ 	.short	0x010a
        /*0256*/ 	.byte	0x3f
	.zero		1


	//   ....[30]....
        /*0258*/ 	.word	0x00006d60
        /*025c*/ 	.word	0x00000009
        /*0260*/ 	.word	0x00000000
        /*0264*/ 	.short	0x010a
        /*0266*/ 	.byte	0x3f
	.zero		1


	//   ....[31]....
        /*0268*/ 	.word	0x00006db0
        /*026c*/ 	.word	0x00000006
        /*0270*/ 	.word	0x00000000
        /*0274*/ 	.short	0x010a
        /*0276*/ 	.byte	0x3f
	.zero		1


	//----- nvinfo : EIATTR_NUM_MBARRIERS
	.align		4
.L_28:
        /*0278*/ 	.byte	0x03, 0x38
        /*027a*/ 	.short	0x000c


	//----- nvinfo : EIATTR_EXIT_INSTR_OFFSETS
	.align		4
        /*027c*/ 	.byte	0x04, 0x1c
        /*027e*/ 	.short	(.L_30 - .L_29)


	//   ....[0]....
.L_29:
        /*0280*/ 	.word	0x00000970


	//   ....[1]....
        /*0284*/ 	.word	0x00001150


	//   ....[2]....
        /*0288*/ 	.word	0x00005480


	//   ....[3]....
        /*028c*/ 	.word	0x000059e0


	//   ....[4]....
        /*0290*/ 	.word	0x00006aa0


	//----- nvinfo : EIATTR_MAX_THREADS
	.align		4
.L_30:
        /*0294*/ 	.byte	0x04, 0x05
        /*0296*/ 	.short	(.L_32 - .L_31)
.L_31:
        /*0298*/ 	.word	0x00000180
        /*029c*/ 	.word	0x00000001
        /*02a0*/ 	.word	0x00000001


	//----- nvinfo : EIATTR_CRS_STACK_SIZE
	.align		4
.L_32:
        /*02a4*/ 	.byte	0x04, 0x1e
        /*02a6*/ 	.short	(.L_34 - .L_33)
.L_33:
        /*02a8*/ 	.word	0x00000000


	//----- nvinfo : EIATTR_CBANK_PARAM_SIZE
	.align		4
.L_34:
        /*02ac*/ 	.byte	0x03, 0x19
        /*02ae*/ 	.short	0x0470


	//----- nvinfo : EIATTR_PARAM_CBANK
	.align		4
        /*02b0*/ 	.byte	0x04, 0x0a
        /*02b2*/ 	.short	(.L_36 - .L_35)
	.align		4
.L_35:
        /*02b4*/ 	.word	index@(.nv.constant0._ZN7cutlass13device_kernelINS_4gemm6kernel13GemmUniversalIN4cute5tupleIJiiiiEEENS1_10collective13CollectiveMmaINS1_37MainloopSm90TmaGmmaWarpSpecializedFP8ILi5ENS5_IJNS4_1CILi2EEENSA_ILi1EEESC_EEENS1_35KernelTmaWarpSpecializedCooperativeEEENS5_IJNSA_ILi128EEENSA_ILi64EEENSA_ILi32EEEEEENS_12float_e5m2_tENS5_IJlSC_lEEESK_SL_NS4_8TiledMMAINS4_8MMA_AtomIJNS4_4SM904GMMA30MMA_64x64x32_F32E5M2E5M2_SS_TNILNSP_7ScaleInE1ELSR_1EEEEEENS4_6LayoutISD_NS5_IJSC_NSA_ILi0EEESV_EEEEENS5_IJNS4_10UnderscoreESY_SY_EEEEENS4_13SM90_TMA_LOADENS4_14ComposedLayoutINS4_7SwizzleILi1ELi4ELi3EEENS4_18smem_ptr_flag_bitsILi8EEENSU_INS5_IJNSA_ILi8EEESI_EEENS5_IJSI_SC_EEEEEEEvNS4_8identityENS4_23SM90_TMA_LOAD_MULTICASTES1B_vS1C_EENS_8epilogue10collective6detail29Sm90TmaWarpSpecializedAdapterINS1G_15DefaultEpilogueISK_SL_SL_NS1F_6thread17LinearCombinationISK_Li1EffLNS1K_9ScaleType4KindE0ELNS_15FloatRoundStyleE2ESK_EENS1_15EpilogueDefaultEEEEEvvEEEEvNT_6ParamsE)
        /*02b8*/ 	.short	0x0210
        /*02ba*/ 	.short	0x0470


	//----- nvinfo : EIATTR_SW_WAR
	.align		4
.L_36:
        /*02bc*/ 	.byte	0x04, 0x36
        /*02be*/ 	.short	(.L_38 - .L_37)
.L_37:
        /*02c0*/ 	.word	0x00000008
.L_38:


//--------------------- .nv.callgraph             --------------------------
	.section	.nv.callgraph,"",@"SHT_CUDA_CALLGRAPH"
	.align	4
	.sectionentsize	8
	.align		4
        /*0000*/ 	.word	0x00000000
	.align		4
        /*0004*/ 	.word	0xffffffff
	.align		4
        /*0008*/ 	.word	0x00000000
	.align		4
        /*000c*/ 	.word	0xfffffffe
	.align		4
        /*0010*/ 	.word	0x00000000
	.align		4
        /*0014*/ 	.word	0xfffffffd
	.align		4
        /*0018*/ 	.word	0x00000000
	.align		4
        /*001c*/ 	.word	0xfffffffc


//--------------------- .nv.constant4             --------------------------
	.section	.nv.constant4,"a",@progbits
	.align	8
	.align		8
.nv.constant4:
        /*0000*/ 	.dword	_ZN39_INTERNAL_9999a7ca_4_k_cu_43e104e4_57774cuda3std3__45__cpo5beginE
	.align		8
        /*0008*/ 	.dword	_ZN39_INTERNAL_9999a7ca_4_k_cu_43e104e4_57774cuda3std3__45__cpo3endE
	.align		8
        /*0010*/ 	.dword	_ZN39_INTERNAL_9999a7ca_4_k_cu_43e104e4_57774cuda3std3__45__cpo6cbeginE
	.align		8
        /*0018*/ 	.dword	_ZN39_INTERNAL_9999a7ca_4_k_cu_43e104e4_57774cuda3std3__45__cpo4cendE
	.align		8
        /*0020*/ 	.dword	_ZN39_INTERNAL_9999a7ca_4_k_cu_43e104e4_57774cuda3std3__441_GLOBAL__N__9999a7ca_4_k_cu_43e104e4_57776ignoreE
	.align		8
        /*0028*/ 	.dword	_ZN39_INTERNAL_9999a7ca_4_k_cu_43e104e4_57774cuda3std3__419piecewise_constructE
	.align		8
        /*0030*/ 	.dword	_ZN39_INTERNAL_9999a7ca_4_k_cu_43e104e4_57774cuda3std3__48in_placeE
	.align		8
        /*0038*/ 	.dword	_ZN39_INTERNAL_9999a7ca_4_k_cu_43e104e4_57774cuda3std6ranges3__45__cpo4swapE
	.align		8
        /*0040*/ 	.dword	_ZN39_INTERNAL_9999a7ca_4_k_cu_43e104e4_57774cuda3std6ranges3__45__cpo9iter_moveE
	.align		8
        /*0048*/ 	.dword	_ZN39_INTERNAL_9999a7ca_4_k_cu_43e104e4_57774cute7productE
	.align		8
        /*0050*/ 	.dword	_ZN39_INTERNAL_9999a7ca_4_k_cu_43e104e4_57774cute1_E


//--------------------- .text._ZN7cutlass13device_kernelINS_4gemm6kernel13GemmUniversalIN4cute5tupleIJiiiiEEENS1_10collective13CollectiveMmaINS1_37MainloopSm90TmaGmmaWarpSpecializedFP8ILi5ENS5_IJNS4_1CILi2EEENSA_ILi1EEESC_EEENS1_35KernelTmaWarpSpecializedCooperativeEEENS5_IJNSA_ILi128EEENSA_ILi64EEENSA_ILi32EEEEEENS_12float_e5m2_tENS5_IJlSC_lEEESK_SL_NS4_8TiledMMAINS4_8MMA_AtomIJNS4_4SM904GMMA30MMA_64x64x32_F32E5M2E5M2_SS_TNILNSP_7ScaleInE1ELSR_1EEEEEENS4_6LayoutISD_NS5_IJSC_NSA_ILi0EEESV_EEEEENS5_IJNS4_10UnderscoreESY_SY_EEEEENS4_13SM90_TMA_LOADENS4_14ComposedLayoutINS4_7SwizzleILi1ELi4ELi3EEENS4_18smem_ptr_flag_bitsILi8EEENSU_INS5_IJNSA_ILi8EEESI_EEENS5_IJSI_SC_EEEEEEEvNS4_8identityENS4_23SM90_TMA_LOAD_MULTICASTES1B_vS1C_EENS_8epilogue10collective6detail29Sm90TmaWarpSpecializedAdapterINS1G_15DefaultEpilogueISK_SL_SL_NS1F_6thread17LinearCombinationISK_Li1EffLNS1K_9ScaleType4KindE0ELNS_15FloatRoundStyleE2ESK_EENS1_15EpilogueDefaultEEEEEvvEEEEvNT_6ParamsE --------------------------
	.section	.text._ZN7cutlass13device_kernelINS_4gemm6kernel13GemmUniversalIN4cute5tupleIJiiiiEEENS1_10collective13CollectiveMmaINS1_37MainloopSm90TmaGmmaWarpSpecializedFP8ILi5ENS5_IJNS4_1CILi2EEENSA_ILi1EEESC_EEENS1_35KernelTmaWarpSpecializedCooperativeEEENS5_IJNSA_ILi128EEENSA_ILi64EEENSA_ILi32EEEEEENS_12float_e5m2_tENS5_IJlSC_lEEESK_SL_NS4_8TiledMMAINS4_8MMA_AtomIJNS4_4SM904GMMA30MMA_64x64x32_F32E5M2E5M2_SS_TNILNSP_7ScaleInE1ELSR_1EEEEEENS4_6LayoutISD_NS5_IJSC_NSA_ILi0EEESV_EEEEENS5_IJNS4_10UnderscoreESY_SY_EEEEENS4_13SM90_TMA_LOADENS4_14ComposedLayoutINS4_7SwizzleILi1ELi4ELi3EEENS4_18smem_ptr_flag_bitsILi8EEENSU_INS5_IJNSA_ILi8EEESI_EEENS5_IJSI_SC_EEEEEEEvNS4_8identityENS4_23SM90_TMA_LOAD_MULTICASTES1B_vS1C_EENS_8epilogue10collective6detail29Sm90TmaWarpSpecializedAdapterINS1G_15DefaultEpilogueISK_SL_SL_NS1F_6thread17LinearCombinationISK_Li1EffLNS1K_9ScaleType4KindE0ELNS_15FloatRoundStyleE2ESK_EENS1_15EpilogueDefaultEEEEEvvEEEEvNT_6ParamsE,"ax",@progbits
	.align	128
.text._ZN7cutlass13device_kernelINS_4gemm6kernel13GemmUniversalIN4cute5tupleIJiiiiEEENS1_10collective13CollectiveMmaINS1_37MainloopSm90TmaGmmaWarpSpecializedFP8ILi5ENS5_IJNS4_1CILi2EEENSA_ILi1EEESC_EEENS1_35KernelTmaWarpSpecializedCooperativeEEENS5_IJNSA_ILi128EEENSA_ILi64EEENSA_ILi32EEEEEENS_12float_e5m2_tENS5_IJlSC_lEEESK_SL_NS4_8TiledMMAINS4_8MMA_AtomIJNS4_4SM904GMMA30MMA_64x64x32_F32E5M2E5M2_SS_TNILNSP_7ScaleInE1ELSR_1EEEEEENS4_6LayoutISD_NS5_IJSC_NSA_ILi0EEESV_EEEEENS5_IJNS4_10UnderscoreESY_SY_EEEEENS4_13SM90_TMA_LOADENS4_14ComposedLayoutINS4_7SwizzleILi1ELi4ELi3EEENS4_18smem_ptr_flag_bitsILi8EEENSU_INS5_IJNSA_ILi8EEESI_EEENS5_IJSI_SC_EEEEEEEvNS4_8identityENS4_23SM90_TMA_LOAD_MULTICASTES1B_vS1C_EENS_8epilogue10collective6detail29Sm90TmaWarpSpecializedAdapterINS1G_15DefaultEpilogueISK_SL_SL_NS1F_6thread17LinearCombinationISK_Li1EffLNS1K_9ScaleType4KindE0ELNS_15FloatRoundStyleE2ESK_EENS1_15EpilogueDefaultEEEEEvvEEEEvNT_6ParamsE:
        .type           _ZN7cutlass13device_kernelINS_4gemm6kernel13GemmUniversalIN4cute5tupleIJiiiiEEENS1_10collective13CollectiveMmaINS1_37MainloopSm90TmaGmmaWarpSpecializedFP8ILi5ENS5_IJNS4_1CILi2EEENSA_ILi1EEESC_EEENS1_35KernelTmaWarpSpecializedCooperativeEEENS5_IJNSA_ILi128EEENSA_ILi64EEENSA_ILi32EEEEEENS_12float_e5m2_tENS5_IJlSC_lEEESK_SL_NS4_8TiledMMAINS4_8MMA_AtomIJNS4_4SM904GMMA30MMA_64x64x32_F32E5M2E5M2_SS_TNILNSP_7ScaleInE1ELSR_1EEEEEENS4_6LayoutISD_NS5_IJSC_NSA_ILi0EEESV_EEEEENS5_IJNS4_10UnderscoreESY_SY_EEEEENS4_13SM90_TMA_LOADENS4_14ComposedLayoutINS4_7SwizzleILi1ELi4ELi3EEENS4_18smem_ptr_flag_bitsILi8EEENSU_INS5_IJNSA_ILi8EEESI_EEENS5_IJSI_SC_EEEEEEEvNS4_8identityENS4_23SM90_TMA_LOAD_MULTICASTES1B_vS1C_EENS_8epilogue10collective6detail29Sm90TmaWarpSpecializedAdapterINS1G_15DefaultEpilogueISK_SL_SL_NS1F_6thread17LinearCombinationISK_Li1EffLNS1K_9ScaleType4KindE0ELNS_15FloatRoundStyleE2ESK_EENS1_15EpilogueDefaultEEEEEvvEEEEvNT_6ParamsE,@function
        .size           _ZN7cutlass13device_kernelINS_4gemm6kernel13GemmUniversalIN4cute5tupleIJiiiiEEENS1_10collective13CollectiveMmaINS1_37MainloopSm90TmaGmmaWarpSpecializedFP8ILi5ENS5_IJNS4_1CILi2EEENSA_ILi1EEESC_EEENS1_35KernelTmaWarpSpecializedCooperativeEEENS5_IJNSA_ILi128EEENSA_ILi64EEENSA_ILi32EEEEEENS_12float_e5m2_tENS5_IJlSC_lEEESK_SL_NS4_8TiledMMAINS4_8MMA_AtomIJNS4_4SM904GMMA30MMA_64x64x32_F32E5M2E5M2_SS_TNILNSP_7ScaleInE1ELSR_1EEEEEENS4_6LayoutISD_NS5_IJSC_NSA_ILi0EEESV_EEEEENS5_IJNS4_10UnderscoreESY_SY_EEEEENS4_13SM90_TMA_LOADENS4_14ComposedLayoutINS4_7SwizzleILi1ELi4ELi3EEENS4_18smem_ptr_flag_bitsILi8EEENSU_INS5_IJNSA_ILi8EEESI_EEENS5_IJSI_SC_EEEEEEEvNS4_8identityENS4_23SM90_TMA_LOAD_MULTICASTES1B_vS1C_EENS_8epilogue10collective6detail29Sm90TmaWarpSpecializedAdapterINS1G_15DefaultEpilogueISK_SL_SL_NS1F_6thread17LinearCombinationISK_Li1EffLNS1K_9ScaleType4KindE0ELNS_15FloatRoundStyleE2ESK_EENS1_15EpilogueDefaultEEEEEvvEEEEvNT_6ParamsE,(.L_x_144 - _ZN7cutlass13device_kernelINS_4gemm6kernel13GemmUniversalIN4cute5tupleIJiiiiEEENS1_10collective13CollectiveMmaINS1_37MainloopSm90TmaGmmaWarpSpecializedFP8ILi5ENS5_IJNS4_1CILi2EEENSA_ILi1EEESC_EEENS1_35KernelTmaWarpSpecializedCooperativeEEENS5_IJNSA_ILi128EEENSA_ILi64EEENSA_ILi32EEEEEENS_12float_e5m2_tENS5_IJlSC_lEEESK_SL_NS4_8TiledMMAINS4_8MMA_AtomIJNS4_4SM904GMMA30MMA_64x64x32_F32E5M2E5M2_SS_TNILNSP_7ScaleInE1ELSR_1EEEEEENS4_6LayoutISD_NS5_IJSC_NSA_ILi0EEESV_EEEEENS5_IJNS4_10UnderscoreESY_SY_EEEEENS4_13SM90_TMA_LOADENS4_14ComposedLayoutINS4_7SwizzleILi1ELi4ELi3EEENS4_18smem_ptr_flag_bitsILi8EEENSU_INS5_IJNSA_ILi8EEESI_EEENS5_IJSI_SC_EEEEEEEvNS4_8identityENS4_23SM90_TMA_LOAD_MULTICASTES1B_vS1C_EENS_8epilogue10collective6detail29Sm90TmaWarpSpecializedAdapterINS1G_15DefaultEpilogueISK_SL_SL_NS1F_6thread17LinearCombinationISK_Li1EffLNS1K_9ScaleType4KindE0ELNS_15FloatRoundStyleE2ESK_EENS1_15EpilogueDefaultEEEEEvvEEEEvNT_6ParamsE)
        .other          _ZN7cutlass13device_kernelINS_4gemm6kernel13GemmUniversalIN4cute5tupleIJiiiiEEENS1_10collective13CollectiveMmaINS1_37MainloopSm90TmaGmmaWarpSpecializedFP8ILi5ENS5_IJNS4_1CILi2EEENSA_ILi1EEESC_EEENS1_35KernelTmaWarpSpecializedCooperativeEEENS5_IJNSA_ILi128EEENSA_ILi64EEENSA_ILi32EEEEEENS_12float_e5m2_tENS5_IJlSC_lEEESK_SL_NS4_8TiledMMAINS4_8MMA_AtomIJNS4_4SM904GMMA30MMA_64x64x32_F32E5M2E5M2_SS_TNILNSP_7ScaleInE1ELSR_1EEEEEENS4_6LayoutISD_NS5_IJSC_NSA_ILi0EEESV_EEEEENS5_IJNS4_10UnderscoreESY_SY_EEEEENS4_13SM90_TMA_LOADENS4_14ComposedLayoutINS4_7SwizzleILi1ELi4ELi3EEENS4_18smem_ptr_flag_bitsILi8EEENSU_INS5_IJNSA_ILi8EEESI_EEENS5_IJSI_SC_EEEEEEEvNS4_8identityENS4_23SM90_TMA_LOAD_MULTICASTES1B_vS1C_EENS_8epilogue10collective6detail29Sm90TmaWarpSpecializedAdapterINS1G_15DefaultEpilogueISK_SL_SL_NS1F_6thread17LinearCombinationISK_Li1EffLNS1K_9ScaleType4KindE0ELNS_15FloatRoundStyleE2ESK_EENS1_15EpilogueDefaultEEEEEvvEEEEvNT_6ParamsE,@"STO_CUDA_ENTRY STV_DEFAULT"
_ZN7cutlass13device_kernelINS_4gemm6kernel13GemmUniversalIN4cute5tupleIJiiiiEEENS1_10collective13CollectiveMmaINS1_37MainloopSm90TmaGmmaWarpSpecializedFP8ILi5ENS5_IJNS4_1CILi2EEENSA_ILi1EEESC_EEENS1_35KernelTmaWarpSpecializedCooperativeEEENS5_IJNSA_ILi128EEENSA_ILi64EEENSA_ILi32EEEEEENS_12float_e5m2_tENS5_IJlSC_lEEESK_SL_NS4_8TiledMMAINS4_8MMA_AtomIJNS4_4SM904GMMA30MMA_64x64x32_F32E5M2E5M2_SS_TNILNSP_7ScaleInE1ELSR_1EEEEEENS4_6LayoutISD_NS5_IJSC_NSA_ILi0EEESV_EEEEENS5_IJNS4_10UnderscoreESY_SY_EEEEENS4_13SM90_TMA_LOADENS4_14ComposedLayoutINS4_7SwizzleILi1ELi4ELi3EEENS4_18smem_ptr_flag_bitsILi8EEENSU_INS5_IJNSA_ILi8EEESI_EEENS5_IJSI_SC_EEEEEEEvNS4_8identityENS4_23SM90_TMA_LOAD_MULTICASTES1B_vS1C_EENS_8epilogue10collective6detail29Sm90TmaWarpSpecializedAdapterINS1G_15DefaultEpilogueISK_SL_SL_NS1F_6thread17LinearCombinationISK_Li1EffLNS1K_9ScaleType4KindE0ELNS_15FloatRoundStyleE2ESK_EENS1_15EpilogueDefaultEEEEEvvEEEEvNT_6ParamsE:
[----:B------:R-:W-:Y:S01]  /*0000*/  LDC R1, c[0x0][0x28] ;  /* 0x00000a00ff017b82 */ /* 0x000fe20000000800 */
[----:B------:R-:W0:Y:S01]  /*0010*/  S2R R0, SR_TID.X ;  /* 0x0000000000007919 */ /* 0x000e220000002100 */
[----:B------:R-:W-:Y:S01]  /*0020*/  ELECT P0, URZ, PT ;  /* 0x00000000003f782f */ /* 0x000fe20003800000 */
[----:B------:R-:W-:Y:S01]  /*0030*/  BSSY B0, `(.L_x_0) ;  /* 0x000000f000007945 */ /* 0x000fe20003800000 */
[--C-:B0-----:R-:W-:Y:S02]  /*0040*/  SHF.R.U32.HI R2, RZ, 0x5, R0.reuse ;  /* 0x00000005ff027819 */ /* 0x101fe40000011600 */
[----:B------:R-:W-:-:S03]  /*0050*/  SHF.R.U32.HI R3, RZ, 0x7, R0 ;  /* 0x00000007ff037819 */ /* 0x000fc60000011600 */
[----:B------:R-:W0:Y:S04]  /*0060*/  SHFL.IDX PT, R7, R2, RZ, 0x1f ;  /* 0x00001fff02077589 */ /* 0x000e2800000e0000 */
[----:B------:R1:W2:Y:S01]  /*0070*/  SHFL.IDX PT, R4, R3, RZ, 0x1f ;  /* 0x00001fff03047589 */ /* 0x0002a200000e0000 */
[----:B0-----:R-:W-:-:S13]  /*0080*/  ISETP.NE.OR P0, PT, R7, RZ, !P0 ;  /* 0x000000ff0700720c */ /* 0x001fda0004705670 */
[----:B-12---:R-:W-:Y:S05]  /*0090*/  @P0 BRA `(.L_x_1) ;  /* 0x0000000000200947 */ /* 0x006fea0003800000 */
[----:B------:R-:W-:Y:S02]  /*00a0*/  ULDC.64 UR4, c[0x0][0x198] ;  /* 0x0000660000047ab9 */ /* 0x000fe40000000a00 */
[----:B------:R-:W-:Y:S02]  /*00b0*/  UIADD3 UR6, UP0, UR4, 0xf0, URZ ;  /* 0x000000f004067890 */ /* 0x000fe4000ff1e03f */
[----:B------:R-:W-:Y:S02]  /*00c0*/  UIADD3 UR4, UP1, UR4, 0x1f0, URZ ;  /* 0x000001f004047890 */ /* 0x000fe4000ff3e03f */
[----:B------:R-:W-:Y:S02]  /*00d0*/  UIADD3.X UR7, URZ, UR5, URZ, UP0, !UPT ;  /* 0x000000053f077290 */ /* 0x000fe400087fe43f */
[----:B------:R-:W-:-:S07]  /*00e0*/  UIADD3.X UR5, URZ, UR5, URZ, UP1, !UPT ;  /* 0x000000053f057290 */ /* 0x000fce0008ffe43f */
[----:B------:R0:W-:Y:S02]  /*00f0*/  UTMACCTL.PF [UR6] ;  /* 0x00000000060079b9 */ /* 0x0001e40008040000 */
[----:B------:R0:W-:Y:S02]  /*0100*/  UTMACCTL.PF [UR4] ;  /* 0x00000000040079b9 */ /* 0x0001e40008040000 */
[----:B0-----:R-:W-:Y:S01]  /*0110*/  NOP ;  /* 0x0000000000007918 */ /* 0x001fe20000000000 */
.L_x_1:
[----:B------:R-:W-:Y:S05]  /*0120*/  BSYNC B0 ;  /* 0x0000000000007941 */ /* 0x000fea0003800000 */
.L_x_0:
[----:B------:R-:W0:Y:S02]  /*0130*/  SHFL.IDX PT, R3, R2, RZ, 0x1f ;  /* 0x00001fff02037589 */ /* 0x000e2400000e0000 */
[----:B0-----:R-:W-:-:S13]  /*0140*/  ISETP.NE.AND P0, PT, R3, RZ, PT ;  /* 0x000000ff0300720c */ /* 0x001fda0003f05270 */
[----:B------:R-:W-:Y:S05]  /*0150*/  @P0 BRA `(.L_x_2) ;  /* 0x0000000000600947 */ /* 0x000fea0003800000 */
[----:B------:R-:W0:Y:S01]  /*0160*/  S2UR UR8, SR_CgaCtaId ;  /* 0x00000000000879c3 */ /* 0x000e220000008800 */
[----:B------:R-:W-:Y:S01]  /*0170*/  UMOV UR4, 0x400 ;  /* 0x0000040000047882 */ /* 0x000fe20000000000 */
[----:B------:R-:W-:Y:S01]  /*0180*/  UMOV UR5, 0x1 ;  /* 0x0000000100057882 */ /* 0x000fe20000000000 */
[----:B------:R-:W-:Y:S01]  /*0190*/  UMOV UR6, 0x4 ;  /* 0x0000000400067882 */ /* 0x000fe20000000000 */
[----:B------:R-:W-:Y:S01]  /*01a0*/  ELECT P0, URZ, PT ;  /* 0x00000000003f782f */ /* 0x000fe20003800000 */
[----:B------:R-:W-:-:S04]  /*01b0*/  UIADD3 UR6, -UR6, 0x100000, URZ ;  /* 0x0010000006067890 */ /* 0x000fc8000fffe13f */
[----:B------:R-:W-:Y:S02]  /*01c0*/  USHF.L.U32 UR7, UR6, 0xb, URZ ;  /* 0x0000000b06077899 */ /* 0x000fe4000800063f */
[----:B------:R-:W-:Y:S02]  /*01d0*/  USHF.L.U32 UR6, UR6, 0x1, URZ ;  /* 0x0000000106067899 */ /* 0x000fe4000800063f */
[----:B0-----:R-:W-:Y:S02]  /*01e0*/  ULEA UR8, UR8, UR4, 0x18 ;  /* 0x0000000408087291 */ /* 0x001fe4000f8ec03f */
[----:B------:R-:W-:-:S04]  /*01f0*/  UIADD3 UR4, -UR5, 0x100000, URZ ;  /* 0x0010000005047890 */ /* 0x000fc8000fffe13f */
[----:B------:R-:W-:Y:S02]  /*0200*/  USHF.L.U32 UR5, UR4, 0xb, URZ ;  /* 0x0000000b04057899 */ /* 0x000fe4000800063f */
[----:B------:R-:W-:Y:S01]  /*0210*/  USHF.L.U32 UR4, UR4, 0x1, URZ ;  /* 0x0000000104047899 */ /* 0x000fe2000800063f */
[----:B------:R-:W0:Y:S11]  /*0220*/  FENCE.VIEW.ASYNC.S ;  /* 0x00000000000073c6 */ /* 0x000e360000000000 */
[----:B0-----:R0:W1:Y:S01]  /*0230*/  SYNCS.EXCH.64 URZ, [UR8], UR4 ;  /* 0x00000004083f75b2 */ /* 0x0010620008000100 */
[----:B------:R0:W2:Y:S01]  /*0240*/  SYNCS.EXCH.64 URZ, [UR8+0x28], UR6 ;  /* 0x00002806083f75b2 */ /* 0x0000a20008000100 */
[----:B------:R0:W3:Y:S01]  /*0250*/  SYNCS.EXCH.64 URZ, [UR8+0x8], UR4 ;  /* 0x00000804083f75b2 */ /* 0x0000e20008000100 */
[----:B------:R0:W4:Y:S01]  /*0260*/  SYNCS.EXCH.64 URZ, [UR8+0x30], UR6 ;  /* 0x00003006083f75b2 */ /* 0x0001220008000100 */
[----:B------:R0:W0:Y:S01]  /*0270*/  SYNCS.EXCH.64 URZ, [UR8+0x10], UR4 ;  /* 0x00001004083f75b2 */ /* 0x0000220008000100 */
[----:B------:R0:W0:Y:S01]  /*0280*/  SYNCS.EXCH.64 URZ, [UR8+0x38], UR6 ;  /* 0x00003806083f75b2 */ /* 0x0000220008000100 */
[----:B------:R0:W0:Y:S01]  /*0290*/  SYNCS.EXCH.64 URZ, [UR8+0x18], UR4 ;  /* 0x00001804083f75b2 */ /* 0x0000220008000100 */
[----:B------:R0:W0:Y:S01]  /*02a0*/  SYNCS.EXCH.64 URZ, [UR8+0x40], UR6 ;  /* 0x00004006083f75b2 */ /* 0x0000220008000100 */
[----:B------:R0:W0:Y:S01]  /*02b0*/  SYNCS.EXCH.64 URZ, [UR8+0x20], UR4 ;  /* 0x00002004083f75b2 */ /* 0x0000220008000100 */
[----:B------:R0:W0:Y:S01]  /*02c0*/  SYNCS.EXCH.64 URZ, [UR8+0x48], UR6 ;  /* 0x00004806083f75b2 */ /* 0x0000220008000100 */
[----:B------:R-:W-:Y:S01]  /*02d0*/  NOP ;  /* 0x0000000000007918 */ /* 0x000fe20000000000 */
.L_x_2:
[----:B------:R-:W-:Y:S01]  /*02e0*/  SHF.R.S32.HI R5, RZ, 0x1f, R0 ;  /* 0x0000001fff057819 */ /* 0x000fe20000011400 */
[----:B------:R-:W5:Y:S01]  /*02f0*/  SHFL.IDX PT, R2, R2, RZ, 0x1f ;  /* 0x00001fff02027589 */ /* 0x000f6200000e0000 */
[----:B0-----:R-:W0:Y:S01]  /*0300*/  S2UR UR8, SR_CTAID.X ;  /* 0x00000000000879c3 */ /* 0x001e220000002500 */
[----:B------:R-:W-:Y:S02]  /*0310*/  ELECT P0, URZ, PT ;  /* 0x00000000003f782f */ /* 0x000fe40003800000 */
[----:B------:R-:W-:Y:S01]  /*0320*/  LEA.HI R5, R5, R0, RZ, 0x7 ;  /* 0x0000000005057211 */ /* 0x000fe200078f38ff */
[----:B------:R-:W1:Y:S01]  /*0330*/  S2R R8, SR_CTAID.Y ;  /* 0x0000000000087919 */ /* 0x000e620000002600 */
[----:B------:R-:W-:Y:S01]  /*0340*/  ULDC UR4, c[0x0][0x150] ;  /* 0x0000540000047ab9 */ /* 0x000fe20000000800 */
[----:B------:R-:W-:Y:S01]  /*0350*/  VIADD R16, R4, 0xffffffff ;  /* 0xffffffff04107836 */ /* 0x000fe20000000000 */
[----:B------:R-:W-:Y:S01]  /*0360*/  LOP3.LUT R5, R5, 0xffffff80, RZ, 0xc0, !PT ;  /* 0xffffff8005057812 */ /* 0x000fe200078ec0ff */
[----:B------:R-:W-:Y:S01]  /*0370*/  NOP ;  /* 0x0000000000007918 */ /* 0x000fe20000000000 */
[----:B------:R-:W2:Y:S01]  /*0380*/  LDC R12, c[0x0][0x144] ;  /* 0x00005100ff0c7b82 */ /* 0x000ea20000000800 */
[----:B------:R-:W-:Y:S01]  /*0390*/  NOP ;  /* 0x0000000000007918 */ /* 0x000fe20000000000 */
[----:B------:R-:W-:Y:S01]  /*03a0*/  ISETP.GE.U32.AND P6, PT, R16, 0x2, PT ;  /* 0x000000021000780c */ /* 0x000fe20003fc6070 */
[----:B------:R-:W-:Y:S01]  /*03b0*/  IMAD.IADD R5, R0, 0x1, -R5 ;  /* 0x0000000100057824 */ /* 0x000fe200078e0a05 */
[----:B------:R-:W-:-:S04]  /*03c0*/  ISETP.NE.AND P3, PT, R4, RZ, PT ;  /* 0x000000ff0400720c */ /* 0x000fc80003f65270 */
[----:B------:R-:W-:Y:S01]  /*03d0*/  SHF.R.S32.HI R6, RZ, 0x1f, R5 ;  /* 0x0000001fff067819 */ /* 0x000fe20000011405 */
[----:B------:R-:W3:Y:S03]  /*03e0*/  LDC R14, c[0x0][0x140] ;  /* 0x00005000ff0e7b82 */ /* 0x000ee60000000800 */
[----:B------:R-:W-:Y:S02]  /*03f0*/  LEA.HI R6, R6, R5, RZ, 0x3 ;  /* 0x0000000506067211 */ /* 0x000fe400078f18ff */
[----:B-----5:R-:W-:Y:S02]  /*0400*/  ISETP.NE.OR P0, PT, R2, RZ, !P0 ;  /* 0x000000ff0200720c */ /* 0x020fe40004705670 */
[--C-:B------:R-:W-:Y:S02]  /*0410*/  SHF.R.S32.HI R2, RZ, 0x3, R6.reuse ;  /* 0x00000003ff027819 */ /* 0x100fe40000011406 */
[----:B------:R-:W-:-:S02]  /*0420*/  SHF.R.S32.HI R11, RZ, 0x1f, R6 ;  /* 0x0000001fff0b7819 */ /* 0x000fc40000011406 */
[----:B------:R-:W-:Y:S02]  /*0430*/  SHF.R.S32.HI R6, RZ, 0x1f, R3 ;  /* 0x0000001fff067819 */ /* 0x000fe40000011403 */
[----:B0-----:R-:W-:Y:S02]  /*0440*/  I2FP.F32.U32 R10, UR8 ;  /* 0x00000008000a7c45 */ /* 0x001fe40008201000 */
[----:B------:R-:W-:Y:S02]  /*0450*/  LEA.HI R11, R11, R2, RZ, 0x2 ;  /* 0x000000020b0b7211 */ /* 0x000fe400078f10ff */
[----:B------:R-:W-:Y:S01]  /*0460*/  LEA.HI R6, R6, R3, RZ, 0x2 ;  /* 0x0000000306067211 */ /* 0x000fe200078f10ff */
[----:B------:R-:W-:Y:S01]  /*0470*/  FMUL R10, R10, UR4 ;  /* 0x000000040a0a7c20 */ /* 0x000fe20008400000 */
[----:B------:R-:W-:Y:S01]  /*0480*/  LOP3.LUT R11, R11, 0xfffffffc, RZ, 0xc0, !PT ;  /* 0xfffffffc0b0b7812 */ /* 0x000fe200078ec0ff */
[----:B------:R-:W-:Y:S01]  /*0490*/  VOTEU.ALL UP0, P0 ;  /* 0x00000000003f7886 */ /* 0x000fe20000000000 */
[----:B------:R-:W-:Y:S01]  /*04a0*/  LOP3.LUT R6, R6, 0x3ffffffc, RZ, 0xc0, !PT ;  /* 0x3ffffffc06067812 */ /* 0x000fe200078ec0ff */
[----:B------:R-:W-:Y:S01]  /*04b0*/  ULDC UR4, c[0x0][0x154] ;  /* 0x0000550000047ab9 */ /* 0x000fe20000000800 */
[----:B-1----:R-:W-:Y:S01]  /*04c0*/  I2FP.F32.U32 R13, R8 ;  /* 0x00000008000d7245 */ /* 0x002fe20000201000 */
[----:B------:R-:W0:Y:S01]  /*04d0*/  F2I.U32.TRUNC.NTZ R10, R10 ;  /* 0x0000000a000a7305 */ /* 0x000e22000020f000 */
[----:B------:R-:W-:Y:S01]  /*04e0*/  IMAD.IADD R11, R2, 0x1, -R11 ;  /* 0x00000001020b7824 */ /* 0x000fe200078e0a0b */
[----:B------:R-:W1:Y:S01]  /*04f0*/  @!UP0 S2UR UR7, SR_CgaCtaId ;  /* 0x00000000000789c3 */ /* 0x000e620000008800 */
[----:B------:R-:W-:-:S02]  /*0500*/  IMAD.IADD R6, R3, 0x1, -R6 ;  /* 0x0000000103067824 */ /* 0x000fc400078e0a06 */
[----:B------:R-:W-:Y:S01]  /*0510*/  FMUL R13, R13, UR4 ;  /* 0x000000040d0d7c20 */ /* 0x000fe20008400000 */
[----:B------:R-:W-:Y:S01]  /*0520*/  UMOV UR4, 0x20 ;  /* 0x0000002000047882 */ /* 0x000fe20000000000 */
[----:B------:R-:W-:Y:S01]  /*0530*/  @!UP0 UMOV UR6, 0x400 ;  /* 0x0000040000068882 */ /* 0x000fe20000000000 */
[----:B------:R-:W-:Y:S01]  /*0540*/  IMAD R6, R6, 0x4, R11 ;  /* 0x0000000406067824 */ /* 0x000fe200078e020b */
[----:B------:R-:W-:-:S04]  /*0550*/  @!UP0 UIADD3 UR4, -UR4, 0x100000, URZ ;  /* 0x0010000004048890 */ /* 0x000fc8000fffe13f */
[----:B------:R-:W-:Y:S02]  /*0560*/  @!UP0 USHF.L.U32 UR5, UR4, 0xb, URZ ;  /* 0x0000000b04058899 */ /* 0x000fe4000800063f */
[----:B------:R-:W-:Y:S01]  /*0570*/  @!UP0 USHF.L.U32 UR4, UR4, 0x1, URZ ;  /* 0x0000000104048899 */ /* 0x000fe2000800063f */
[----:B---3--:R-:W-:Y:S01]  /*0580*/  ISETP.EQ.U32.AND P2, PT, R14, 0x1, PT ;  /* 0x000000010e00780c */ /* 0x008fe20003f42070 */
[----:B------:R-:W3:Y:S01]  /*0590*/  LDC R11, c[0x0][0x148] ;  /* 0x00005200ff0b7b82 */ /* 0x000ee20000000800 */
[----:B------:R-:W5:Y:S01]  /*05a0*/  F2I.U32.TRUNC.NTZ R13, R13 ;  /* 0x0000000d000d7305 */ /* 0x000f62000020f000 */
[----:B------:R-:W-:Y:S01]  /*05b0*/  LEA.HI R2, R6, R6, RZ, 0x1 ;  /* 0x0000000606027211 */ /* 0x000fe200078f08ff */
[----:B------:R-:W-:Y:S01]  /*05c0*/  VOTEU.ALL UP1, P0 ;  /* 0x00000000003f7886 */ /* 0x000fe20000020000 */
[----:B0-----:R-:W-:Y:S02]  /*05d0*/  IMAD.MOV R15, RZ, RZ, -R10 ;  /* 0x000000ffff0f7224 */ /* 0x001fe400078e0a0a */
[----:B------:R-:W-:-:S02]  /*05e0*/  LOP3.LUT R3, R2, 0xfffffffe, RZ, 0xc0, !PT ;  /* 0xfffffffe02037812 */ /* 0x000fc400078ec0ff */
[----:B------:R-:W-:Y:S01]  /*05f0*/  SHF.R.S32.HI R2, RZ, 0x1f, R7 ;  /* 0x0000001fff027819 */ /* 0x000fe20000011407 */
[----:B--2---:R-:W-:Y:S02]  /*0600*/  IMAD R10, R12, R15, UR8 ;  /* 0x000000080c0a7e24 */ /* 0x004fe4000f8e020f */
[----:B------:R-:W-:Y:S01]  /*0610*/  IMAD.IADD R3, R6, 0x1, -R3 ;  /* 0x0000000106037824 */ /* 0x000fe200078e0a03 */
[----:B------:R-:W-:-:S04]  /*0620*/  LEA.HI R2, R2, R7, RZ, 0x2 ;  /* 0x0000000702027211 */ /* 0x000fc800078f10ff */
[----:B------:R-:W-:Y:S01]  /*0630*/  ISETP.NE.AND P4, PT, R3, R10, PT ;  /* 0x0000000a0300720c */ /* 0x000fe20003f85270 */
[----:B------:R-:W-:Y:S01]  /*0640*/  IMAD.SHL.U32 R3, R6, 0x4, RZ ;  /* 0x0000000406037824 */ /* 0x000fe200078e00ff */
[----:B------:R-:W-:Y:S01]  /*0650*/  LOP3.LUT R2, R2, 0xfffffffc, RZ, 0xc0, !PT ;  /* 0xfffffffc02027812 */ /* 0x000fe200078ec0ff */
[----:B-----5:R-:W-:Y:S01]  /*0660*/  IMAD.MOV R20, RZ, RZ, -R13 ;  /* 0x000000ffff147224 */ /* 0x020fe200078e0a0d */
[----:B-1----:R-:W-:Y:S02]  /*0670*/  @!UP0 ULEA UR6, UR7, UR6, 0x18 ;  /* 0x0000000607068291 */ /* 0x002fe4000f8ec03f */
[----:B------:R-:W-:Y:S01]  /*0680*/  LOP3.LUT R3, R6, 0xc, R3, 0x78, !PT ;  /* 0x0000000c06037812 */ /* 0x000fe200078e7803 */
[----:B------:R-:W-:Y:S01]  /*0690*/  IMAD.IADD R7, R7, 0x1, -R2 ;  /* 0x0000000107077824 */ /* 0x000fe200078e0a02 */
[----:B------:R-:W-:Y:S01]  /*06a0*/  VOTEU.ALL UP0, P0 ;  /* 0x00000000003f7886 */ /* 0x000fe20000000000 */
[----:B---3--:R-:W-:Y:S01]  /*06b0*/  IMAD R13, R11, R20, R8 ;  /* 0x000000140b0d7224 */ /* 0x008fe200078e0208 */
[----:B------:R-:W-:Y:S01]  /*06c0*/  LOP3.LUT P0, RZ, R5, 0x7, RZ, 0xc0, !PT ;  /* 0x0000000705ff7812 */ /* 0x000fe2000780c0ff */
[----:B------:R-:W-:Y:S01]  /*06d0*/  IMAD.MOV.U32 R6, RZ, RZ, 0x1 ;  /* 0x00000001ff067424 */ /* 0x000fe200078e00ff */
[----:B------:R-:W-:-:S02]  /*06e0*/  ISETP.NE.AND P1, PT, R7, 0x3, PT ;  /* 0x000000030700780c */ /* 0x000fc40003f25270 */
[----:B------:R-:W-:Y:S02]  /*06f0*/  @P4 LEA.HI R2, R3, R3, RZ, 0x1 ;  /* 0x0000000303024211 */ /* 0x000fe400078f08ff */
[----:B------:R-:W-:Y:S01]  /*0700*/  ISETP.EQ.OR P1, PT, R7, RZ, !P1 ;  /* 0x000000ff0700720c */ /* 0x000fe20004f22670 */
[----:B------:R-:W0:Y:S02]  /*0710*/  FENCE.VIEW.ASYNC.S ;  /* 0x00000000000073c6 */ /* 0x000e240000000000 */
[----:B0-----:R0:W1:Y:S01]  /*0720*/  @!UP0 SYNCS.EXCH.64 URZ, [UR6+0x60], UR4 ;  /* 0x00006004063f85b2 */ /* 0x0010620008000100 */
[----:B------:R-:W-:Y:S02]  /*0730*/  @P4 SHF.R.S32.HI R2, RZ, 0x1, R2 ;  /* 0x00000001ff024819 */ /* 0x000fe40000011402 */
[----:B------:R-:W-:Y:S02]  /*0740*/  ISETP.LT.U32.AND P0, PT, R3, 0x2, !P0 ;  /* 0x000000020300780c */ /* 0x000fe40004701070 */
[----:B------:R-:W-:-:S02]  /*0750*/  @P4 ISETP.NE.AND P5, PT, R2, R13, PT ;  /* 0x0000000d0200420c */ /* 0x000fc40003fa5270 */
[----:B------:R-:W-:Y:S02]  /*0760*/  ISETP.EQ.AND P1, PT, R4, RZ, P1 ;  /* 0x000000ff0400720c */ /* 0x000fe40000f22270 */
[----:B------:R-:W-:Y:S02]  /*0770*/  SEL R5, RZ, 0x1, !P0 ;  /* 0x00000001ff057807 */ /* 0x000fe40004000000 */
[----:B------:R-:W-:Y:S02]  /*0780*/  @P4 SEL R6, RZ, 0x1, P5 ;  /* 0x00000001ff064807 */ /* 0x000fe40002800000 */
[----:B------:R-:W-:Y:S02]  /*0790*/  SEL R2, RZ, 0x1, !P1 ;  /* 0x00000001ff027807 */ /* 0x000fe40004800000 */
[----:B------:R-:W-:Y:S01]  /*07a0*/  LOP3.LUT R6, R6, R5, RZ, 0xc0, !PT ;  /* 0x0000000506067212 */ /* 0x000fe200078ec0ff */
[----:B------:R0:W2:Y:S01]  /*07b0*/  @!UP1 SYNCS.EXCH.64 URZ, [UR6+0x68], UR4 ;  /* 0x00006804063f95b2 */ /* 0x0000a20008000100 */
[----:B------:R-:W-:Y:S01]  /*07c0*/  SEL R2, R2, 0x2, P6 ;  /* 0x0000000202027807 */ /* 0x000fe20003000000 */
[----:B------:R-:W-:Y:S01]  /*07d0*/  NOP ;  /* 0x0000000000007918 */ /* 0x000fe20000000000 */
[----:B------:R-:W-:Y:S05]  /*07e0*/  @!P2 BRA `(.L_x_3) ;  /* 0x000000000008a947 */ /* 0x000fea0003800000 */
[----:B-12-4-:R-:W-:Y:S01]  /*07f0*/  UCGABAR_ARV ;  /* 0x00000000000079c7 */ /* 0x016fe20008000000 */
[----:B------:R-:W-:Y:S05]  /*0800*/  BRA `(.L_x_4) ;  /* 0x0000000000047947 */ /* 0x000fea0003800000 */
.L_x_3:
[----:B-12-4-:R-:W-:Y:S01]  /*0810*/  NOP ;  /* 0x0000000000007918 */ /* 0x016fe20000000000 */
.L_x_4:
[----:B------:R-:W1:Y:S01]  /*0820*/  LDC R4, c[0x0][0x65c] ;  /* 0x00019700ff047b82 */ /* 0x000e620000000800 */
[----:B------:R-:W-:Y:S01]  /*0830*/  IMAD.MOV.U32 R5, RZ, RZ, RZ ;  /* 0x000000ffff057224 */ /* 0x000fe200078e00ff */
[----:B-1----:R-:W-:Y:S01]  /*0840*/  ISETP.NE.AND P4, PT, R4, 0x1, PT ;  /* 0x000000010400780c */ /* 0x002fe20003f85270 */
[----:B------:R-:W-:-:S12]  /*0850*/  IMAD.U32 R4, RZ, RZ, UR8 ;  /* 0x00000008ff047e24 */ /* 0x000fd8000f8e00ff */
[----:B------:R-:W1:Y:S01]  /*0860*/  @P4 LDC R15, c[0x0][0x10] ;  /* 0x00000400ff0f4b82 */ /* 0x000e620000000800 */
[----:B------:R-:W-:Y:S02]  /*0870*/  @P4 IMAD.MOV.U32 R9, RZ, RZ, RZ ;  /* 0x000000ffff094224 */ /* 0x000fe400078e00ff */
[----:B------:R-:W-:-:S05]  /*0880*/  @P4 IMAD.MOV.U32 R17, RZ, RZ, RZ ;  /* 0x000000ffff114224 */ /* 0x000fca00078e00ff */
[----:B------:R-:W2:Y:S01]  /*0890*/  @!P4 LDC R13, c[0x0][0xc] ;  /* 0x00000300ff0dcb82 */ /* 0x000ea20000000800 */
[----:B-1----:R-:W-:-:S04]  /*08a0*/  @P4 IMAD.WIDE.U32 R14, R15, UR8, R8 ;  /* 0x000000080f0e4c25 */ /* 0x002fc8000f8e0008 */
[----:B--2---:R-:W-:-:S04]  /*08b0*/  @!P4 IMAD.WIDE.U32 R12, R8, R13, R4 ;  /* 0x0000000d080cc225 */ /* 0x004fc800078e0004 */
[----:B------:R-:W-:Y:S02]  /*08c0*/  @P4 IMAD.MOV.U32 R4, RZ, RZ, R14 ;  /* 0x000000ffff044224 */ /* 0x000fe400078e000e */
[----:B------:R-:W-:Y:S02]  /*08d0*/  @P4 IMAD.IADD R5, R15, 0x1, R17 ;  /* 0x000000010f054824 */ /* 0x000fe400078e0211 */
[----:B------:R-:W-:Y:S02]  /*08e0*/  @!P4 IMAD.MOV.U32 R4, RZ, RZ, R12 ;  /* 0x000000ffff04c224 */ /* 0x000fe400078e000c */
[----:B------:R-:W-:Y:S01]  /*08f0*/  @!P4 IMAD.MOV.U32 R5, RZ, RZ, R13 ;  /* 0x000000ffff05c224 */ /* 0x000fe200078e000d */
[----:B------:R-:W-:Y:S06]  /*0900*/  @!P2 BRA `(.L_x_5) ;  /* 0x00000000000ca947 */ /* 0x000fec0003800000 */
[----:B------:R-:W-:Y:S01]  /*0910*/  UCGABAR_WAIT ;  /* 0x0000000000007dc7 */ /* 0x000fe20008000000 */
[----:B------:R-:W-:Y:S01]  /*0920*/  CCTL.IVALL ;  /* 0x00000000ff00798f */ /* 0x000fe20002000000 */
[----:B------:R-:W-:Y:S05]  /*0930*/  BRA `(.L_x_6) ;  /* 0x0000000000047947 */ /* 0x000fea0003800000 */
.L_x_5:
[----:B------:R-:W-:Y:S06]  /*0940*/  BAR.SYNC.DEFER_BLOCKING 0x0 ;  /* 0x0000000000007b1d */ /* 0x000fec0000010000 */
.L_x_6:
[----:B------:R-:W-:Y:S05]  /*0950*/  @!P3 BRA `(.L_x_7) ;  /* 0x0000004800ccb947 */ /* 0x000fea0003800000 */
[----:B------:R-:W-:-:S13]  /*0960*/  ISETP.GT.U32.AND P0, PT, R16, 0x1, PT ;  /* 0x000000011000780c */ /* 0x000fda0003f04070 */
[----:B0-----:R-:W-:Y:S05]  /*0970*/  @P0 EXIT ;  /* 0x000000000000094d */ /* 0x001fea0003800000 */
[----:B------:R-:W-:Y:S01]  /*0980*/  ULDC.64 UR4, c[0x0][0x650] ;  /* 0x0001940000047ab9 */ /* 0x000fe20000000a00 */
[----:B------:R-:W-:Y:S01]  /*0990*/  PRMT R14, RZ, 0x7610, R14 ;  /* 0x00007610ff0e7816 */ /* 0x000fe2000000000e */
[----:B------:R-:W-:Y:S01]  /*09a0*/  IMAD.MOV.U32 R71, RZ, RZ, -0x1 ;  /* 0xffffffffff477424 */ /* 0x000fe200078e00ff */
[----:B------:R-:W-:Y:S01]  /*09b0*/  ISETP.GE.U32.AND P0, PT, R4, UR4, PT ;  /* 0x0000000404007c0c */ /* 0x000fe2000bf06070 */
[----:B------:R-:W-:Y:S02]  /*09c0*/  IMAD.MOV.U32 R15, RZ, RZ, -0x1 ;  /* 0xffffffffff0f7424 */ /* 0x000fe400078e00ff */
[----:B------:R-:W-:Y:S01]  /*09d0*/  IMAD.MOV.U32 R73, RZ, RZ, -0x1 ;  /* 0xffffffffff497424 */ /* 0x000fe200078e00ff */
[----:B------:R-:W-:-:S13]  /*09e0*/  ISETP.GE.U32.AND.EX P0, PT, R5, UR5, PT, P0 ;  /* 0x0000000505007c0c */ /* 0x000fda000bf06100 */
[----:B------:R-:W-:Y:S05]  /*09f0*/  @P0 BRA `(.L_x_8) ;  /* 0x0000000400240947 */ /* 0x000fea0003800000 */
[----:B------:R-:W0:Y:S01]  /*0a00*/  LDC.64 R22, c[0x0][0x628] ;  /* 0x00018a00ff167b82 */ /* 0x000e220000000a00 */
[----:B------:R-:W-:Y:S02]  /*0a10*/  IMAD.MOV.U32 R12, RZ, RZ, R4 ;  /* 0x000000ffff0c7224 */ /* 0x000fe400078e0004 */
[----:B------:R-:W-:-:S05]  /*0a20*/  IMAD.MOV.U32 R13, RZ, RZ, R5 ;  /* 0x000000ffff0d7224 */ /* 0x000fca00078e0005 */
[----:B------:R-:W1:Y:S08]  /*0a30*/  LDC R18, c[0x0][0x630] ;  /* 0x00018c00ff127b82 */ /* 0x000e700000000800 */
[----:B------:R-:W2:Y:S01]  /*0a40*/  LDC.64 R24, c[0x0][0x620] ;  /* 0x00018800ff187b82 */ /* 0x000ea20000000a00 */
[----:B0-----:R-:W-:-:S04]  /*0a50*/  ISETP.NE.U32.AND P0, PT, R22, RZ, PT ;  /* 0x000000ff1600720c */ /* 0x001fc80003f05070 */
[----:B------:R-:W-:-:S13]  /*0a60*/  ISETP.NE.AND.EX P0, PT, R23, RZ, PT, P0 ;  /* 0x000000ff1700720c */ /* 0x000fda0003f05300 */
[----:B-12---:R-:W-:Y:S05]  /*0a70*/  @!P0 BRA `(.L_x_9) ;  /* 0x0000000000288947 */ /* 0x006fea0003800000 */
[----:B------:R-:W0:Y:S02]  /*0a80*/  LDC R7, c[0x0][0x634] ;  /* 0x00018d00ff077b82 */ /* 0x000e240000000800 */
[----:B0-----:R-:W-:-:S05]  /*0a90*/  IADD3 R7, P0, R4, R7, RZ ;  /* 0x0000000704077210 */ /* 0x001fca0007f1e0ff */
[----:B------:R-:W-:-:S04]  /*0aa0*/  IMAD.X R19, RZ, RZ, R5, P0 ;  /* 0x000000ffff137224 */ /* 0x000fc800000e0605 */
[----:B------:R-:W-:-:S04]  /*0ab0*/  IMAD.WIDE.U32 R12, R19, R22, RZ ;  /* 0x00000016130c7225 */ /* 0x000fc800078e00ff */
[----:B------:R-:W-:-:S04]  /*0ac0*/  IMAD.WIDE.U32 R14, P0, R7, R23, R12 ;  /* 0x00000017070e7225 */ /* 0x000fc8000780000c */
[----:B------:R-:W-:-:S04]  /*0ad0*/  IMAD.WIDE.U32 R12, R7, R22, RZ ;  /* 0x00000016070c7225 */ /* 0x000fc800078e00ff */
[----:B------:R-:W-:Y:S01]  /*0ae0*/  IMAD.X R17, RZ, RZ, RZ, P0 ;  /* 0x000000ffff117224 */ /* 0x000fe200000e06ff */
[----:B------:R-:W-:Y:S01]  /*0af0*/  IADD3 RZ, P0, R13, R14, RZ ;  /* 0x0000000e0dff7210 */ /* 0x000fe20007f1e0ff */
[----:B------:R-:W-:-:S04]  /*0b00*/  IMAD.MOV.U32 R16, RZ, RZ, R15 ;  /* 0x000000ffff107224 */ /* 0x000fc800078e000f */
[----:B------:R-:W-:-:S08]  /*0b10*/  IMAD.WIDE.U32.X R12, R19, R23, R16, P0 ;  /* 0x00000017130c7225 */ /* 0x000fd000000e0410 */
.L_x_9:
[----:B------:R-:W0:Y:S01]  /*0b20*/  LDC.64 R28, c[0x0][0x640] ;  /* 0x00019000ff1c7b82 */ /* 0x000e220000000a00 */
[--C-:B------:R-:W-:Y:S01]  /*0b30*/  SHF.R.U64 R73, R12, R18, R13.reuse ;  /* 0x000000120c497219 */ /* 0x100fe2000000120d */
[----:B------:R-:W-:Y:S01]  /*0b40*/  IMAD R27, R11, R20, R8 ;  /* 0x000000140b1b7224 */ /* 0x000fe200078e0208 */
[----:B------:R-:W-:Y:S01]  /*0b50*/  SHF.R.U32.HI R7, RZ, R18, R13 ;  /* 0x00000012ff077219 */ /* 0x000fe2000001160d */
[----:B------:R-:W-:Y:S01]  /*0b60*/  IMAD.MOV.U32 R23, RZ, RZ, 0x1 ;  /* 0x00000001ff177424 */ /* 0x000fe200078e00ff */
[----:B------:R-:W-:-:S03]  /*0b70*/  IADD3 R9, P0, RZ, -R73, RZ ;  /* 0x80000049ff097210 */ /* 0x000fc60007f1e0ff */
[----:B------:R-:W1:Y:S02]  /*0b80*/  LDC R22, c[0x0][0x618] ;  /* 0x00018600ff167b82 */ /* 0x000e640000000800 */
[----:B------:R-:W-:Y:S02]  /*0b90*/  IMAD.X R7, RZ, RZ, ~R7, P0 ;  /* 0x000000ffff077224 */ /* 0x000fe400000e0e07 */
[----:B------:R-:W-:-:S04]  /*0ba0*/  IMAD.WIDE.U32 R12, R9, R24, R4 ;  /* 0x00000018090c7225 */ /* 0x000fc800078e0004 */
[----:B------:R-:W2:Y:S01]  /*0bb0*/  LDC R18, c[0x0][0x608] ;  /* 0x00018200ff127b82 */ /* 0x000ea20000000800 */
[----:B------:R-:W-:Y:S02]  /*0bc0*/  IMAD R14, R7, R24, RZ ;  /* 0x00000018070e7224 */ /* 0x000fe400078e02ff */
[----:B------:R-:W-:Y:S02]  /*0bd0*/  IMAD.MOV.U32 R7, RZ, RZ, -0x1 ;  /* 0xffffffffff077424 */ /* 0x000fe400078e00ff */
[----:B------:R-:W-:-:S03]  /*0be0*/  IMAD R9, R9, R25, R14 ;  /* 0x0000001909097224 */ /* 0x000fc600078e020e */
[----:B------:R-:W3:Y:S01]  /*0bf0*/  LDC R26, c[0x0][0x658] ;  /* 0x00019600ff1a7b82 */ /* 0x000ee20000000800 */
[----:B------:R-:W-:Y:S01]  /*0c00*/  IMAD.IADD R9, R13, 0x1, R9 ;  /* 0x000000010d097824 */ /* 0x000fe200078e0209 */
[----:B0-----:R-:W-:-:S04]  /*0c10*/  ISETP.NE.U32.AND P0, PT, R28, RZ, PT ;  /* 0x000000ff1c00720c */ /* 0x001fc80003f05070 */
[----:B------:R-:W-:Y:S02]  /*0c20*/  ISETP.NE.AND.EX P0, PT, R29, RZ, PT, P0 ;  /* 0x000000ff1d00720c */ /* 0x000fe40003f05300 */
[----:B------:R-:W0:Y:S01]  /*0c30*/  LDC R24, c[0x0][0x600] ;  /* 0x00018000ff187b82 */ /* 0x000e220000000800 */
[-CC-:B-1----:R-:W-:Y:S02]  /*0c40*/  SHF.R.U64 R16, R12, R22.reuse, R9.reuse ;  /* 0x000000160c107219 */ /* 0x182fe40000001209 */
[----:B------:R-:W-:-:S05]  /*0c50*/  SHF.R.U32.HI R9, RZ, R22, R9 ;  /* 0x00000016ff097219 */ /* 0x000fca0000011609 */
[----:B------:R-:W1:Y:S01]  /*0c60*/  LDC R19, c[0x0][0x648] ;  /* 0x00019200ff137b82 */ /* 0x000e620000000800 */
[-CC-:B--2---:R-:W-:Y:S02]  /*0c70*/  SHF.R.U64 R22, R16, R18.reuse, R9.reuse ;  /* 0x0000001210167219 */ /* 0x184fe40000001209 */
[----:B------:R-:W-:-:S05]  /*0c80*/  SHF.R.U32.HI R9, RZ, R18, R9 ;  /* 0x00000012ff097219 */ /* 0x000fca0000011609 */
[----:B------:R-:W2:Y:S01]  /*0c90*/  LDC R21, c[0x0][0x638] ;  /* 0x00018e00ff157b82 */ /* 0x000ea20000000800 */
[-CC-:B---3--:R-:W-:Y:S02]  /*0ca0*/  SHF.R.U64 R18, R22, R26.reuse, R9.reuse ;  /* 0x0000001a16127219 */ /* 0x188fe40000001209 */
[-C--:B------:R-:W-:Y:S02]  /*0cb0*/  SHF.L.U32 R7, R7, R26.reuse, RZ ;  /* 0x0000001a07077219 */ /* 0x080fe400000006ff */
[----:B------:R-:W-:Y:S01]  /*0cc0*/  SHF.R.U32.HI R9, RZ, R26, R9 ;  /* 0x0000001aff097219 */ /* 0x000fe20000011609 */
[----:B------:R-:W-:Y:S01]  /*0cd0*/  IMAD.MOV.U32 R8, RZ, RZ, R18 ;  /* 0x000000ffff087224 */ /* 0x000fe200078e0012 */
[----:B------:R-:W-:Y:S01]  /*0ce0*/  LOP3.LUT R11, RZ, R7, RZ, 0x33, !PT ;  /* 0x00000007ff0b7212 */ /* 0x000fe200078e33ff */
[----:B------:R-:W3:Y:S01]  /*0cf0*/  LDC R25, c[0x0][0x610] ;  /* 0x00018400ff197b82 */ /* 0x000ee20000000800 */
[----:B------:R-:W-:Y:S05]  /*0d00*/  @!P0 BRA `(.L_x_10) ;  /* 0x0000000000288947 */ /* 0x000fea0003800000 */
[----:B------:R-:W4:Y:S02]  /*0d10*/  LDC R7, c[0x0][0x64c] ;  /* 0x00019300ff077b82 */ /* 0x000f240000000800 */
[----:B----4-:R-:W-:-:S05]  /*0d20*/  IADD3 R7, P0, R18, R7, RZ ;  /* 0x0000000712077210 */ /* 0x010fca0007f1e0ff */
        /* <DEDUP_REMOVED lines=8> */
.L_x_10:
[----:B-1----:R-:W-:Y:S01]  /*0db0*/  SHF.R.U64 R9, R8, R19, R9 ;  /* 0x0000001308097219 */ /* 0x002fe20000001209 */
[----:B------:R-:W-:Y:S01]  /*0dc0*/  IMAD.MOV.U32 R14, RZ, RZ, 0x1 ;  /* 0x00000001ff0e7424 */ /* 0x000fe200078e00ff */
[----:B------:R-:W-:Y:S01]  /*0dd0*/  LOP3.LUT R8, R22, R11, RZ, 0xc0, !PT ;  /* 0x0000000b16087212 */ /* 0x000fe200078ec0ff */
[----:B0-----:R-:W-:Y:S01]  /*0de0*/  VIADD R11, R24, 0xffffffff ;  /* 0xffffffff180b7836 */ /* 0x001fe20000000000 */
[----:B------:R-:W-:Y:S01]  /*0df0*/  SHF.L.U32 R7, R23, R26, RZ ;  /* 0x0000001a17077219 */ /* 0x000fe200000006ff */
[----:B------:R-:W-:Y:S01]  /*0e00*/  IMAD.MOV R12, RZ, RZ, -R9 ;  /* 0x000000ffff0c7224 */ /* 0x000fe200078e0a09 */
[----:B------:R-:W-:Y:S02]  /*0e10*/  SEL R10, R10, R27, !P4 ;  /* 0x0000001b0a0a7207 */ /* 0x000fe40006000000 */
[----:B------:R-:W-:Y:S01]  /*0e20*/  LOP3.LUT R11, R16, R11, RZ, 0xc0, !PT ;  /* 0x0000000b100b7212 */ /* 0x000fe200078ec0ff */
[----:B------:R-:W-:Y:S02]  /*0e30*/  IMAD R9, R7, R9, R8 ;  /* 0x0000000907097224 */ /* 0x000fe400078e0208 */
[----:B--2---:R-:W-:-:S02]  /*0e40*/  IMAD R7, R12, R21, R18 ;  /* 0x000000150c077224 */ /* 0x004fc400078e0212 */
[----:B---3--:R-:W-:Y:S02]  /*0e50*/  IMAD R10, R9, R25, R10 ;  /* 0x00000019090a7224 */ /* 0x008fe400078e020a */
[----:B------:R-:W-:-:S05]  /*0e60*/  IMAD R7, R7, R24, R11 ;  /* 0x0000001807077224 */ /* 0x000fca00078e020b */
[----:B------:R-:W-:Y:S02]  /*0e70*/  SEL R15, R7, R10, !P4 ;  /* 0x0000000a070f7207 */ /* 0x000fe40006000000 */
[----:B------:R-:W-:-:S07]  /*0e80*/  SEL R71, R10, R7, !P4 ;  /* 0x000000070a477207 */ /* 0x000fce0006000000 */
.L_x_8:
[----:B------:R-:W-:-:S08]  /*0e90*/  NOP ;  /* 0x0000000000007918 */ /* 0x000fd00000000000 */
[----:B------:R-:W0:Y:S02]  /*0ea0*/  USETMAXREG.TRY_ALLOC.CTAPOOL UP0, 0xe8 ;  /* 0x000000e8000079c8 */ /* 0x000e240008000600 */
[----:B0-----:R-:W-:-:S13]  /*0eb0*/  PLOP3.LUT P0, PT, PT, PT, UP0, 0x80, 0x0 ;  /* 0x000000000000781c */ /* 0x001fda0003f0f008 */
[----:B------:R-:W-:Y:S05]  /*0ec0*/  @!P0 BRA `(.L_x_8) ;  /* 0xfffffffc00f08947 */ /* 0x000fea000383ffff */
[----:B------:R-:W-:Y:S01]  /*0ed0*/  ULDC.64 UR4, c[0x0][0x598] ;  /* 0x0001660000047ab9 */ /* 0x000fe20000000a00 */
[----:B------:R-:W-:Y:S01]  /*0ee0*/  ULDC.64 UR18, c[0x0][0x208] ;  /* 0x0000820000127ab9 */ /* 0x000fe20000000a00 */
[----:B------:R-:W-:-:S04]  /*0ef0*/  ISETP.NE.U32.AND P0, PT, RZ, UR4, PT ;  /* 0x00000004ff007c0c */ /* 0x000fc8000bf05070 */
[----:B------:R-:W-:-:S13]  /*0f00*/  ISETP.NE.AND.EX P0, PT, RZ, UR5, PT, P0 ;  /* 0x00000005ff007c0c */ /* 0x000fda000bf05300 */
[----:B------:R-:W-:Y:S05]  /*0f10*/  @!P0 BRA `(.L_x_11) ;  /* 0x00000000001c8947 */ /* 0x000fea0003800000 */
[----:B------:R-:W0:Y:S02]  /*0f20*/  LDC.64 R8, c[0x0][0x598] ;  /* 0x00016600ff087b82 */ /* 0x000e240000000a00 */
[----:B0-----:R-:W2:Y:S02]  /*0f30*/  LDG.E.64 R8, desc[UR18][R8.64] ;  /* 0x0000001208087981 */ /* 0x001ea4000c1e1b00 */
[----:B--2---:R-:W-:-:S04]  /*0f40*/  ISETP.NE.U32.AND P0, PT, R8, RZ, PT ;  /* 0x000000ff0800720c */ /* 0x004fc80003f05070 */
[----:B------:R-:W-:-:S13]  /*0f50*/  ISETP.NE.AND.EX P0, PT, R9, RZ, PT, P0 ;  /* 0x000000ff0900720c */ /* 0x000fda0003f05300 */
[----:B------:R-:W-:Y:S05]  /*0f60*/  @!P0 BRA `(.L_x_11) ;  /* 0x0000000000088947 */ /* 0x000fea0003800000 */
[----:B------:R0:W5:Y:S01]  /*0f70*/  LD.E R7, desc[UR18][R8.64] ;  /* 0x0000001208077980 */ /* 0x000162000c101900 */
[----:B------:R-:W-:Y:S05]  /*0f80*/  BRA `(.L_x_12) ;  /* 0x0000000000207947 */ /* 0x000fea0003800000 */
.L_x_11:
[----:B------:R-:W-:Y:S02]  /*0f90*/  ULDC.64 UR4, c[0x0][0x588] ;  /* 0x0001620000047ab9 */ /* 0x000fe40000000a00 */
[----:B------:R-:W-:-:S04]  /*0fa0*/  ISETP.NE.U32.AND P0, PT, RZ, UR4, PT ;  /* 0x00000004ff007c0c */ /* 0x000fc8000bf05070 */
[----:B------:R-:W-:-:S13]  /*0fb0*/  ISETP.NE.AND.EX P0, PT, RZ, UR5, PT, P0 ;  /* 0x00000005ff007c0c */ /* 0x000fda000bf05300 */
[----:B------:R-:W-:Y:S05]  /*0fc0*/  @!P0 BRA `(.L_x_13) ;  /* 0x00000000000c8947 */ /* 0x000fea0003800000 */
[----:B------:R-:W0:Y:S02]  /*0fd0*/  LDC.64 R8, c[0x0][0x588] ;  /* 0x00016200ff087b82 */ /* 0x000e240000000a00 */
[----:B0-----:R1:W5:Y:S01]  /*0fe0*/  LDG.E R7, desc[UR18][R8.64] ;  /* 0x0000001208077981 */ /* 0x001362000c1e1900 */
[----:B------:R-:W-:Y:S05]  /*0ff0*/  BRA `(.L_x_12) ;  /* 0x0000000000047947 */ /* 0x000fea0003800000 */
.L_x_13:
[----:B------:R-:W2:Y:S02]  /*1000*/  LDC R7, c[0x0][0x580] ;  /* 0x00016000ff077b82 */ /* 0x000ea40000000800 */
.L_x_12:
[----:B------:R-:W-:Y:S02]  /*1010*/  ULDC.64 UR4, c[0x0][0x5a0] ;  /* 0x0001680000047ab9 */ /* 0x000fe40000000a00 */
[----:B------:R-:W-:-:S04]  /*1020*/  ISETP.NE.U32.AND P0, PT, RZ, UR4, PT ;  /* 0x00000004ff007c0c */ /* 0x000fc8000bf05070 */
[----:B------:R-:W-:-:S13]  /*1030*/  ISETP.NE.AND.EX P0, PT, RZ, UR5, PT, P0 ;  /* 0x00000005ff007c0c */ /* 0x000fda000bf05300 */
[----:B------:R-:W-:Y:S05]  /*1040*/  @!P0 BRA `(.L_x_14) ;  /* 0x00000000001c8947 */ /* 0x000fea0003800000 */
[----:B01----:R-:W0:Y:S02]  /*1050*/  LDC.64 R8, c[0x0][0x5a0] ;  /* 0x00016800ff087b82 */ /* 0x003e240000000a00 */
[----:B0-----:R-:W3:Y:S02]  /*1060*/  LDG.E.64 R8, desc[UR18][R8.64] ;  /* 0x0000001208087981 */ /* 0x001ee4000c1e1b00 */
[----:B---3--:R-:W-:-:S04]  /*1070*/  ISETP.NE.U32.AND P0, PT, R8, RZ, PT ;  /* 0x000000ff0800720c */ /* 0x008fc80003f05070 */
[----:B------:R-:W-:-:S13]  /*1080*/  ISETP.NE.AND.EX P0, PT, R9, RZ, PT, P0 ;  /* 0x000000ff0900720c */ /* 0x000fda0003f05300 */
[----:B------:R-:W-:Y:S05]  /*1090*/  @!P0 BRA `(.L_x_14) ;  /* 0x0000000000088947 */ /* 0x000fea0003800000 */
[----:B------:R0:W5:Y:S01]  /*10a0*/  LD.E R12, desc[UR18][R8.64] ;  /* 0x00000012080c7980 */ /* 0x000162000c101900 */
[----:B------:R-:W-:Y:S05]  /*10b0*/  BRA `(.L_x_15) ;  /* 0x0000000000207947 */ /* 0x000fea0003800000 */
.L_x_14:
[----:B------:R-:W-:Y:S02]  /*10c0*/  ULDC.64 UR4, c[0x0][0x590] ;  /* 0x0001640000047ab9 */ /* 0x000fe40000000a00 */
[----:B------:R-:W-:-:S04]  /*10d0*/  ISETP.NE.U32.AND P0, PT, RZ, UR4, PT ;  /* 0x00000004ff007c0c */ /* 0x000fc8000bf05070 */
[----:B------:R-:W-:-:S13]  /*10e0*/  ISETP.NE.AND.EX P0, PT, RZ, UR5, PT, P0 ;  /* 0x00000005ff007c0c */ /* 0x000fda000bf05300 */
[----:B------:R-:W-:Y:S05]  /*10f0*/  @!P0 BRA `(.L_x_16) ;  /* 0x00000000000c8947 */ /* 0x000fea0003800000 */
[----:B------:R-:W3:Y:S02]  /*1100*/  LDC.64 R12, c[0x0][0x590] ;  /* 0x00016400ff0c7b82 */ /* 0x000ee40000000a00 */
[----:B---3--:R3:W5:Y:S01]  /*1110*/  LDG.E R12, desc[UR18][R12.64] ;  /* 0x000000120c0c7981 */ /* 0x008762000c1e1900 */
[----:B------:R-:W-:Y:S05]  /*1120*/  BRA `(.L_x_15) ;  /* 0x0000000000047947 */ /* 0x000fea0003800000 */
.L_x_16:
[----:B------:R-:W4:Y:S02]  /*1130*/  LDC R12, c[0x0][0x584] ;  /* 0x00016100ff0c7b82 */ /* 0x000f240000000800 */
.L_x_15:
[----:B------:R-:W-:-:S13]  /*1140*/  LOP3.LUT P0, RZ, R14, 0xff, RZ, 0xc0, !PT ;  /* 0x000000ff0eff7812 */ /* 0x000fda000780c0ff */
[----:B------:R-:W-:Y:S05]  /*1150*/  @!P0 EXIT ;  /* 0x000000000000894d */ /* 0x000fea0003800000 */
[----:B------:R-:W-:Y:S01]  /*1160*/  ULDC UR4, c[0x0][0x28c] ;  /* 0x0000a30000047ab9 */ /* 0x000fe20000000800 */
[----:B------:R-:W-:Y:S01]  /*1170*/  LOP3.LUT R81, R2, 0x1, RZ, 0xfc, !PT ;  /* 0x0000000102517812 */ /* 0x000fe200078efcff */
[----:B------:R-:W-:-:S04]  /*1180*/  UIADD3 UR4, UR4, 0x1f, URZ ;  /* 0x0000001f04047890 */ /* 0x000fc8000fffe03f */
[----:B------:R-:W-:-:S04]  /*1190*/  USHF.R.S32.HI UR5, URZ, 0x1f, UR4 ;  /* 0x0000001f3f057899 */ /* 0x000fc80008011404 */
[----:B------:R-:W-:-:S03]  /*11a0*/  ULEA.HI UR5, UR5, UR4, URZ, 0x5 ;  /* 0x0000000405057291 */ /* 0x000fc6000f8f283f */
[----:B------:R-:W-:Y:S01]  /*11b0*/  UMOV UR4, URZ ;  /* 0x0000003f00047c82 */ /* 0x000fe20008000000 */
[----:B------:R-:W-:-:S03]  /*11c0*/  USHF.R.S32.HI UR9, URZ, 0x5, UR5 ;  /* 0x000000053f097899 */ /* 0x000fc60008011405 */
[----:B------:R-:W-:-:S09]  /*11d0*/  UMOV UR5, URZ ;  /* 0x0000003f00057c82 */ /* 0x000fd20008000000 */
.L_x_107:
[----:B01----:R-:W-:Y:S01]  /*11e0*/  LOP3.LUT R8, R0, 0x80, RZ, 0xc0, !PT ;  /* 0x0000008000087812 */ /* 0x003fe200078ec0ff */
[----:B------:R-:W0:Y:S01]  /*11f0*/  S2UR UR13, SR_CgaCtaId ;  /* 0x00000000000d79c3 */ /* 0x000e220000008800 */
[----:B------:R-:W-:Y:S01]  /*1200*/  UMOV UR12, 0x400 ;  /* 0x00000400000c7882 */ /* 0x000fe20000000000 */
[----:B------:R-:W-:Y:S01]  /*1210*/  UMOV UR6, URZ ;  /* 0x0000003f00067c82 */ /* 0x000fe20008000000 */
[----:B------:R-:W-:Y:S01]  /*1220*/  SHF.R.U32.HI R8, RZ, 0x7, R8 ;  /* 0x00000007ff087819 */ /* 0x000fe20000011608 */
[----:B------:R-:W-:Y:S01]  /*1230*/  UMOV UR7, URZ ;  /* 0x0000003f00077c82 */ /* 0x000fe20008000000 */
[----:B------:R-:W-:Y:S01]  /*1240*/  UMOV UR16, UR5 ;  /* 0x0000000500107c82 */ /* 0x000fe20008000000 */
[----:B------:R-:W-:Y:S01]  /*1250*/  CS2R R16, SRZ ;  /* 0x0000000000107805 */ /* 0x000fe2000001ff00 */
[----:B---3--:R-:W-:Y:S01]  /*1260*/  IMAD.MOV.U32 R13, RZ, RZ, RZ ;  /* 0x000000ffff0d7224 */ /* 0x008fe200078e00ff */
[----:B------:R-:W1:Y:S01]  /*1270*/  LDC R9, c[0x0][0x28c] ;  /* 0x0000a300ff097b82 */ /* 0x000e620000000800 */
[----:B------:R-:W3:Y:S01]  /*1280*/  SHFL.IDX PT, R8, R8, RZ, 0x1f ;  /* 0x00001fff08087589 */ /* 0x000ee200000e0000 */
[----:B------:R-:W-:-:S02]  /*1290*/  CS2R R18, SRZ ;  /* 0x0000000000127805 */ /* 0x000fc4000001ff00 */
[----:B------:R-:W-:Y:S02]  /*12a0*/  CS2R R20, SRZ ;  /* 0x0000000000147805 */ /* 0x000fe4000001ff00 */
[----:B------:R-:W-:Y:S02]  /*12b0*/  CS2R R22, SRZ ;  /* 0x0000000000167805 */ /* 0x000fe4000001ff00 */
[----:B------:R-:W-:Y:S02]  /*12c0*/  CS2R R56, SRZ ;  /* 0x0000000000387805 */ /* 0x000fe4000001ff00 */
[----:B------:R-:W-:Y:S02]  /*12d0*/  CS2R R58, SRZ ;  /* 0x00000000003a7805 */ /* 0x000fe4000001ff00 */
[----:B------:R-:W-:Y:S02]  /*12e0*/  CS2R R60, SRZ ;  /* 0x00000000003c7805 */ /* 0x000fe4000001ff00 */
[----:B------:R-:W-:-:S02]  /*12f0*/  CS2R R62, SRZ ;  /* 0x00000000003e7805 */ /* 0x000fc4000001ff00 */
[----:B------:R-:W-:Y:S02]  /*1300*/  CS2R R64, SRZ ;  /* 0x0000000000407805 */ /* 0x000fe4000001ff00 */
[----:B------:R-:W-:Y:S02]  /*1310*/  CS2R R66, SRZ ;  /* 0x0000000000427805 */ /* 0x000fe4000001ff00 */
[----:B------:R-:W-:Y:S01]  /*1320*/  CS2R R68, SRZ ;  /* 0x0000000000447805 */ /* 0x000fe2000001ff00 */
[----:B------:R-:W-:Y:S01]  /*1330*/  IMAD.MOV.U32 R70, RZ, RZ, RZ ;  /* 0x000000ffff467224 */ /* 0x000fe200078e00ff */
[----:B------:R-:W-:Y:S01]  /*1340*/  CS2R R74, SRZ ;  /* 0x00000000004a7805 */ /* 0x000fe2000001ff00 */
[----:B------:R-:W-:Y:S01]  /*1350*/  IMAD.MOV.U32 R72, RZ, RZ, RZ ;  /* 0x000000ffff487224 */ /* 0x000fe200078e00ff */
[----:B------:R-:W-:Y:S02]  /*1360*/  CS2R R76, SRZ ;  /* 0x00000000004c7805 */ /* 0x000fe4000001ff00 */
[----:B------:R-:W-:Y:S01]  /*1370*/  CS2R R78, SRZ ;  /* 0x00000000004e7805 */ /* 0x000fe2000001ff00 */
[----:B------:R-:W-:Y:S01]  /*1380*/  IMAD.MOV.U32 R80, RZ, RZ, RZ ;  /* 0x000000ffff507224 */ /* 0x000fe200078e00ff */
[----:B----4-:R-:W-:Y:S01]  /*1390*/  CS2R R24, SRZ ;  /* 0x0000000000187805 */ /* 0x010fe2000001ff00 */
[----:B------:R-:W-:Y:S01]  /*13a0*/  IMAD.U32 R14, RZ, RZ, UR4 ;  /* 0x00000004ff0e7e24 */ /* 0x000fe2000f8e00ff */
[----:B------:R-:W-:-:S02]  /*13b0*/  CS2R R26, SRZ ;  /* 0x00000000001a7805 */ /* 0x000fc4000001ff00 */
[----:B------:R-:W-:Y:S02]  /*13c0*/  CS2R R28, SRZ ;  /* 0x00000000001c7805 */ /* 0x000fe4000001ff00 */
[----:B------:R-:W-:Y:S02]  /*13d0*/  CS2R R30, SRZ ;  /* 0x00000000001e7805 */ /* 0x000fe4000001ff00 */
[----:B------:R-:W-:Y:S02]  /*13e0*/  CS2R R32, SRZ ;  /* 0x0000000000207805 */ /* 0x000fe4000001ff00 */
[----:B-1----:R-:W-:Y:S02]  /*13f0*/  ISETP.GE.AND P0, PT, R9, 0x1, PT ;  /* 0x000000010900780c */ /* 0x002fe40003f06270 */
[----:B------:R-:W-:Y:S02]  /*1400*/  CS2R R34, SRZ ;  /* 0x0000000000227805 */ /* 0x000fe4000001ff00 */
[----:B---3--:R-:W-:-:S02]  /*1410*/  R2UR UR8, R8 ;  /* 0x00000000080872ca */ /* 0x008fc400000e0000 */
        /* <DEDUP_REMOVED lines=8> */
[----:B------:R-:W-:Y:S02]  /*14a0*/  CS2R R52, SRZ ;  /* 0x0000000000347805 */ /* 0x000fe4000001ff00 */
[----:B------:R-:W-:Y:S01]  /*14b0*/  CS2R R54, SRZ ;  /* 0x0000000000367805 */ /* 0x000fe2000001ff00 */
[----:B------:R-:W-:-:S04]  /*14c0*/  ULEA.HI UR10, UR8, UR8, URZ, 0x1 ;  /* 0x00000008080a7291 */ /* 0x000fc8000f8f083f */
[----:B------:R-:W-:Y:S02]  /*14d0*/  ULOP3.LUT UR11, UR10, 0x1ffffe, URZ, 0xc0, !UPT ;  /* 0x001ffffe0a0b7892 */ /* 0x000fe4000f8ec03f */
[----:B0-----:R-:W-:Y:S02]  /*14e0*/  ULEA UR10, UR13, UR12, 0x18 ;  /* 0x0000000c0d0a7291 */ /* 0x001fe4000f8ec03f */
[----:B------:R-:W-:-:S03]  /*14f0*/  UIADD3 UR11, UR8, -UR11, URZ ;  /* 0x8000000b080b7290 */ /* 0x000fc6000fffe03f */
[----:B------:R-:W-:Y:S01]  /*1500*/  UMOV UR8, URZ ;  /* 0x0000003f00087c82 */ /* 0x000fe20008000000 */
[----:B------:R-:W-:-:S04]  /*1510*/  ULEA UR11, UR11, UR10, 0xb ;  /* 0x0000000a0b0b7291 */ /* 0x000fc8000f8e583f */
[----:B------:R-:W-:-:S04]  /*1520*/  UIADD3 UR11, UR11, 0x100, URZ ;  /* 0x000001000b0b7890 */ /* 0x000fc8000fffe03f */
[----:B------:R-:W-:-:S04]  /*1530*/  USHF.R.U32.HI UR11, URZ, 0x4, UR11 ;  /* 0x000000043f0b7899 */ /* 0x000fc8000801160b */
[----:B------:R-:W-:Y:S01]  /*1540*/  ULOP3.LUT UR11, UR11, 0x3fff, URZ, 0xc0, !UPT ;  /* 0x00003fff0b0b7892 */ /* 0x000fe2000f8ec03f */
[----:B------:R-:W-:Y:S11]  /*1550*/  @!P0 BRA `(.L_x_17) ;  /* 0x0000000400608947 */ /* 0x000ff60003800000 */
[----:B------:R-:W-:-:S13]  /*1560*/  ISETP.NE.AND P1, PT, R81, 0x3, PT ;  /* 0x000000035100780c */ /* 0x000fda0003f25270 */
[----:B------:R-:W-:Y:S05]  /*1570*/  @!P1 BRA `(.L_x_18) ;  /* 0x0000000000049947 */ /* 0x000fea0003800000 */
[----:B------:R-:W-:Y:S01]  /*1580*/  BPT.TRAP 0x1 ;  /* 0x000000040000795c */ /* 0x000fe20000300000 */
.L_x_18:
[----:B------:R-:W-:Y:S01]  /*1590*/  ULEA UR6, UR5, UR10, 0x3 ;  /* 0x0000000a05067291 */ /* 0x000fe2000f8e183f */
[----:B------:R-:W-:-:S05]  /*15a0*/  IMAD.U32 R8, RZ, RZ, UR4 ;  /* 0x00000004ff087e24 */ /* 0x000fca000f8e00ff */
[----:B------:R-:W-:-:S04]  /*15b0*/  SHF.L.U32 R8, R8, 0x1f, RZ ;  /* 0x0000001f08087819 */ /* 0x000fc800000006ff */
[----:B------:R0:W1:Y:S01]  /*15c0*/  SYNCS.PHASECHK.TRANS64.TRYWAIT P0, [UR6], R8 ;  /* 0x00000008ff0075a7 */ /* 0x0000620008000146 */
[----:B------:R-:W-:Y:S05]  /*15d0*/  @!P1 BRA `(.L_x_19) ;  /* 0x0000000000049947 */ /* 0x000fea0003800000 */
[----:B------:R-:W-:Y:S01]  /*15e0*/  BPT.TRAP 0x1 ;  /* 0x000000040000795c */ /* 0x000fe20000300000 */
.L_x_19:
[----:B-1----:R-:W-:Y:S05]  /*15f0*/  @P0 BRA `(.L_x_20) ;  /* 0x0000000000080947 */ /* 0x002fea0003800000 */
[----:B------:R-:W1:Y:S02]  /*1600*/  SYNCS.PHASECHK.TRANS64.TRYWAIT P0, [UR6], R8 ;  /* 0x00000008ff0075a7 */ /* 0x000e640008000146 */
[----:B-1----:R-:W-:Y:S05]  /*1610*/  @!P0 BRA `(.L_x_21) ;  /* 0x0000005400248947 */ /* 0x002fea0003800000 */
.L_x_20:
[----:B------:R-:W-:Y:S01]  /*1620*/  UIADD3 UR6, UR10, 0x5100, URZ ;  /* 0x000051000a067890 */ /* 0x000fe2000fffe03f */
[----:B------:R-:W-:Y:S01]  /*1630*/  WARPGROUP.ARRIVE ;  /* 0x00000000000079c5 */ /* 0x000fe20000000000 */
[----:B------:R-:W-:Y:S01]  /*1640*/  ULDC UR7, c[0x0][0x50c] ;  /* 0x0001430000077ab9 */ /* 0x000fe20000000800 */
[----:B------:R-:W-:Y:S01]  /*1650*/  ULOP3.LUT UR12, UR11, 0x10000, URZ, 0xfc, !UPT ;  /* 0x000100000b0c7892 */ /* 0x000fe2000f8efc3f */
[----:B------:R-:W-:Y:S01]  /*1660*/  CS2R R16, SRZ ;  /* 0x0000000000107805 */ /* 0x000fe2000001ff00 */
[----:B------:R-:W-:Y:S01]  /*1670*/  UISETP.NE.AND UP0, UPT, UR7, 0x1, UPT ;  /* 0x000000010700788c */ /* 0x000fe2000bf05270 */
[----:B------:R-:W-:Y:S01]  /*1680*/  IMAD.MOV.U32 R13, RZ, RZ, RZ ;  /* 0x000000ffff0d7224 */ /* 0x000fe200078e00ff */
[----:B------:R-:W-:Y:S01]  /*1690*/  USHF.R.U32.HI UR6, URZ, 0x4, UR6 ;  /* 0x000000043f067899 */ /* 0x000fe20008011606 */
[----:B------:R-:W-:Y:S01]  /*16a0*/  CS2R R18, SRZ ;  /* 0x0000000000127805 */ /* 0x000fe2000001ff00 */
[----:B------:R-:W-:Y:S01]  /*16b0*/  USEL UR7, URZ, 0x1, UP0 ;  /* 0x000000013f077887 */ /* 0x000fe20008000000 */
[----:B------:R-:W-:Y:S01]  /*16c0*/  CS2R R20, SRZ ;  /* 0x0000000000147805 */ /* 0x000fe2000001ff00 */
[----:B------:R-:W-:Y:S01]  /*16d0*/  ULOP3.LUT UR6, UR6, 0x3fff, URZ, 0xc0, !UPT ;  /* 0x00003fff06067892 */ /* 0x000fe2000f8ec03f */
[----:B------:R-:W-:Y:S01]  /*16e0*/  CS2R R22, SRZ ;  /* 0x0000000000167805 */ /* 0x000fe2000001ff00 */
[----:B------:R-:W-:Y:S01]  /*16f0*/  ULEA UR12, UR5, UR12, 0x8 ;  /* 0x0000000c050c7291 */ /* 0x000fe2000f8e403f */
[----:B------:R-:W-:Y:S01]  /*1700*/  CS2R R56, SRZ ;  /* 0x0000000000387805 */ /* 0x000fe2000001ff00 */
[----:B------:R-:W-:Y:S01]  /*1710*/  ULOP3.LUT UR6, UR6, 0x10000, URZ, 0xfc, !UPT ;  /* 0x0001000006067892 */ /* 0x000fe2000f8efc3f */
[----:B------:R-:W-:Y:S01]  /*1720*/  ISETP.NE.AND P0, PT, RZ, UR7, PT ;  /* 0x00000007ff007c0c */ /* 0x000fe2000bf05270 */
[----:B------:R-:W-:Y:S01]  /*1730*/  UMOV UR13, 0xc0000010 ;  /* 0xc0000010000d7882 */ /* 0x000fe20000000000 */
[----:B------:R-:W-:Y:S01]  /*1740*/  UMOV UR15, 0xc0000010 ;  /* 0xc0000010000f7882 */ /* 0x000fe20000000000 */
[----:B------:R-:W-:Y:S01]  /*1750*/  ULEA UR14, UR5, UR6, 0x7 ;  /* 0x00000006050e7291 */ /* 0x000fe2000f8e383f */
[----:B------:R-:W-:-:S02]  /*1760*/  CS2R R58, SRZ ;  /* 0x00000000003a7805 */ /* 0x000fc4000001ff00 */
[----:B------:R-:W-:Y:S01]  /*1770*/  CS2R R60, SRZ ;  /* 0x00000000003c7805 */ /* 0x000fe2000001ff00 */
[----:B------:R-:W-:Y:S01]  /*1780*/  UMOV UR6, 0x1 ;  /* 0x0000000100067882 */ /* 0x000fe20000000000 */
[----:B------:R-:W-:Y:S02]  /*1790*/  CS2R R62, SRZ ;  /* 0x00000000003e7805 */ /* 0x000fe4000001ff00 */
[----:B------:R-:W-:Y:S02]  /*17a0*/  CS2R R64, SRZ ;  /* 0x0000000000407805 */ /* 0x000fe4000001ff00 */
[----:B------:R-:W-:Y:S02]  /*17b0*/  CS2R R66, SRZ ;  /* 0x0000000000427805 */ /* 0x000fe4000001ff00 */
[----:B------:R-:W-:Y:S01]  /*17c0*/  CS2R R68, SRZ ;  /* 0x0000000000447805 */ /* 0x000fe2000001ff00 */
[----:B------:R-:W-:Y:S01]  /*17d0*/  IMAD.MOV.U32 R70, RZ, RZ, RZ ;  /* 0x000000ffff467224 */ /* 0x000fe200078e00ff */
[----:B------:R-:W-:Y:S01]  /*17e0*/  QGMMA.64x64x32.F32.E5M2.E5M2 R24, gdesc[UR12], RZ, !UPT, gsb0 ;  /* 0x00e000000c1879f3 */ /* 0x000fe2000c0038ff */
[----:B------:R-:W-:Y:S01]  /*17f0*/  IMAD.MOV.U32 R72, RZ, RZ, RZ ;  /* 0x000000ffff487224 */ /* 0x000fe200078e00ff */
[----:B------:R-:W-:-:S02]  /*1800*/  CS2R R74, SRZ ;  /* 0x00000000004a7805 */ /* 0x000fc4000001ff00 */
[----:B------:R-:W-:Y:S02]  /*1810*/  CS2R R76, SRZ ;  /* 0x00000000004c7805 */ /* 0x000fe4000001ff00 */
[----:B------:R-:W-:Y:S01]  /*1820*/  CS2R R78, SRZ ;  /* 0x00000000004e7805 */ /* 0x000fe2000001ff00 */
[----:B------:R-:W-:Y:S01]  /*1830*/  IMAD.MOV.U32 R80, RZ, RZ, RZ ;  /* 0x000000ffff507224 */ /* 0x000fe200078e00ff */
[----:B------:R-:W-:Y:S06]  /*1840*/  @!P0 BRA `(.L_x_22) ;  /* 0x0000000000888947 */ /* 0x000fec0003800000 */
[----:B------:R-:W-:Y:S02]  /*1850*/  WARPGROUP.DEPBAR.LE gsb0, 0x0 ;  /* 0x00008000000079c5 */ /* 0x000fe40000010000 */
[----:B------:R-:W-:-:S01]  /*1860*/  FADD R79, RZ, R24 ;  /* 0x00000018ff4f7221 */ /* 0x000fc20000000000 */
[----:B------:R-:W-:Y:S01]  /*1870*/  FADD R80, RZ, R25 ;  /* 0x00000019ff507221 */ /* 0x000fe20000000000 */
        /* <DEDUP_REMOVED lines=30> */
[----:B------:R-:W-:-:S06]  /*1a60*/  UMOV UR6, URZ ;  /* 0x0000003f00067c82 */ /* 0x000fcc0008000000 */
.L_x_22:
[----:B------:R-:W-:-:S04]  /*1a70*/  UIADD3 UR16, UR5, 0x1, URZ ;  /* 0x0000000105107890 */ /* 0x000fc8000fffe03f */
[----:B------:R-:W-:-:S04]  /*1a80*/  UISETP.NE.AND UP0, UPT, UR16, 0x5, UPT ;  /* 0x000000051000788c */ /* 0x000fc8000bf05270 */
[----:B------:R-:W-:Y:S02]  /*1a90*/  USEL UR8, URZ, 0x1, UP0 ;  /* 0x000000013f087887 */ /* 0x000fe40008000000 */
[----:B------:R-:W-:Y:S02]  /*1aa0*/  USEL UR16, UR16, URZ, UP0 ;  /* 0x0000003f10107287 */ /* 0x000fe40008000000 */
[----:B------:R-:W-:-:S06]  /*1ab0*/  ULOP3.LUT UR8, UR4, UR8, URZ, 0x3c, !UPT ;  /* 0x0000000804087292 */ /* 0x000fcc000f8e3c3f */
[----:B------:R-:W-:Y:S01]  /*1ac0*/  IMAD.U32 R14, RZ, RZ, UR8 ;  /* 0x00000008ff0e7e24 */ /* 0x000fe2000f8e00ff */
[----:B------:R-:W-:-:S06]  /*1ad0*/  UMOV UR8, 0x1 ;  /* 0x0000000100087882 */ /* 0x000fcc0000000000 */
.L_x_17:
[----:B------:R-:W-:-:S04]  /*1ae0*/  UISETP.LT.AND UP0, UPT, UR9, 0x1, UPT ;  /* 0x000000010900788c */ /* 0x000fc8000bf01270 */
[----:B------:R-:W-:-:S04]  /*1af0*/  USEL UR12, UR9, 0x1, UP0 ;  /* 0x00000001090c7887 */ /* 0x000fc80008000000 */
[----:B------:R-:W-:-:S04]  /*1b00*/  UIADD3 UR12, UR9, -UR12, URZ ;  /* 0x8000000c090c7290 */ /* 0x000fc8000fffe03f */
[----:B------:R-:W-:-:S06]  /*1b10*/  UISETP.GE.AND UP0, UPT, UR12, 0x1, UPT ;  /* 0x000000010c00788c */ /* 0x000fcc000bf06270 */
[----:B------:R-:W-:-:S13]  /*1b20*/  PLOP3.LUT P0, PT, PT, PT, UP0, 0x80, 0x0 ;  /* 0x000000000000781c */ /* 0x000fda0003f0f008 */
[----:B------:R-:W-:Y:S05]  /*1b30*/  @!P0 BRA `(.L_x_23) ;  /* 0x0000000400748947 */ /* 0x000fea0003800000 */
[----:B01----:R-:W-:Y:S01]  /*1b40*/  IMAD.U32 R8, RZ, RZ, UR12 ;  /* 0x0000000cff087e24 */ /* 0x003fe2000f8e00ff */
[----:B------:R-:W-:Y:S01]  /*1b50*/  ULDC UR17, c[0x0][0x50c] ;  /* 0x0001430000117ab9 */ /* 0x000fe20000000800 */
[----:B------:R-:W-:-:S07]  /*1b60*/  IMAD.U32 R9, RZ, RZ, UR5 ;  /* 0x00000005ff097e24 */ /* 0x000fce000f8e00ff */
.L_x_31:
[----:B------:R-:W-:-:S13]  /*1b70*/  ISETP.NE.AND P1, PT, R81, 0x3, PT ;  /* 0x000000035100780c */ /* 0x000fda0003f25270 */
[----:B------:R-:W-:Y:S05]  /*1b80*/  @!P1 BRA `(.L_x_24) ;  /* 0x0000000000049947 */ /* 0x000fea0003800000 */
[----:B------:R-:W-:Y:S01]  /*1b90*/  BPT.TRAP 0x1 ;  /* 0x000000040000795c */ /* 0x000fe20000300000 */
.L_x_24:
[----:B------:R-:W0:Y:S01]  /*1ba0*/  S2UR UR12, SR_CgaCtaId ;  /* 0x00000000000c79c3 */ /* 0x000e220000008800 */
[----:B------:R-:W-:Y:S01]  /*1bb0*/  UMOV UR10, 0x400 ;  /* 0x00000400000a7882 */ /* 0x000fe20000000000 */
[----:B------:R-:W-:Y:S01]  /*1bc0*/  SHF.L.U32 R10, R14, 0x1f, RZ ;  /* 0x0000001f0e0a7819 */ /* 0x000fe200000006ff */
[----:B0-----:R-:W-:-:S04]  /*1bd0*/  ULEA UR10, UR12, UR10, 0x18 ;  /* 0x0000000a0c0a7291 */ /* 0x001fc8000f8ec03f */
[----:B------:R-:W-:-:S09]  /*1be0*/  ULEA UR12, UR16, UR10, 0x3 ;  /* 0x0000000a100c7291 */ /* 0x000fd2000f8e183f */
[----:B------:R0:W1:Y:S01]  /*1bf0*/  SYNCS.PHASECHK.TRANS64.TRYWAIT P0, [UR12], R10 ;  /* 0x0000000aff0075a7 */ /* 0x000062000800014c */
[----:B------:R-:W-:Y:S05]  /*1c00*/  @!P1 BRA `(.L_x_25) ;  /* 0x0000000000049947 */ /* 0x000fea0003800000 */
[----:B------:R-:W-:Y:S01]  /*1c10*/  BPT.TRAP 0x1 ;  /* 0x000000040000795c */ /* 0x000fe20000300000 */
.L_x_25:
[----:B-1----:R-:W-:Y:S05]  /*1c20*/  @P0 BRA `(.L_x_26) ;  /* 0x0000000000080947 */ /* 0x002fea0003800000 */
[----:B------:R-:W1:Y:S02]  /*1c30*/  SYNCS.PHASECHK.TRANS64.TRYWAIT P0, [UR12], R10 ;  /* 0x0000000aff0075a7 */ /* 0x000e64000800014c */
[----:B-1----:R-:W-:Y:S05]  /*1c40*/  @!P0 BRA `(.L_x_27) ;  /* 0x0000004c00b08947 */ /* 0x002fea0003800000 */
.L_x_26:
[----:B------:R-:W-:Y:S01]  /*1c50*/  UIADD3 UR12, UR10, 0x5100, URZ ;  /* 0x000051000a0c7890 */ /* 0x000fe2000fffe03f */
[----:B------:R-:W-:Y:S01]  /*1c60*/  WARPGROUP.ARRIVE ;  /* 0x00000000000079c5 */ /* 0x000fe20000000000 */
[----:B------:R-:W-:Y:S02]  /*1c70*/  UISETP.NE.AND UP0, UPT, UR7, URZ, UPT ;  /* 0x0000003f0700728c */ /* 0x000fe4000bf05270 */
[----:B------:R-:W-:Y:S02]  /*1c80*/  USHF.R.U32.HI UR12, URZ, 0x4, UR12 ;  /* 0x000000043f0c7899 */ /* 0x000fe4000801160c */
[----:B------:R-:W-:Y:S02]  /*1c90*/  USEL UR8, UR8, URZ, !UP0 ;  /* 0x0000003f08087287 */ /* 0x000fe4000c000000 */
[----:B------:R-:W-:Y:S02]  /*1ca0*/  ULOP3.LUT UR7, UR12, 0x3fff, URZ, 0xc0, !UPT ;  /* 0x00003fff0c077892 */ /* 0x000fe4000f8ec03f */
[----:B------:R-:W-:-:S02]  /*1cb0*/  ULOP3.LUT UR12, UR11, 0x10000, URZ, 0xfc, !UPT ;  /* 0x000100000b0c7892 */ /* 0x000fc4000f8efc3f */
[----:B------:R-:W-:Y:S02]  /*1cc0*/  ULOP3.LUT UR7, UR7, 0x10000, URZ, 0xfc, !UPT ;  /* 0x0001000007077892 */ /* 0x000fe4000f8efc3f */
[----:B------:R-:W-:Y:S02]  /*1cd0*/  UISETP.NE.U32.AND UP0, UPT, UR8, URZ, UPT ;  /* 0x0000003f0800728c */ /* 0x000fe4000bf05070 */
[----:B------:R-:W-:Y:S02]  /*1ce0*/  ULEA UR12, UR16, UR12, 0x8 ;  /* 0x0000000c100c7291 */ /* 0x000fe4000f8e403f */
[----:B------:R-:W-:Y:S01]  /*1cf0*/  ULEA UR14, UR16, UR7, 0x7 ;  /* 0x00000007100e7291 */ /* 0x000fe2000f8e383f */
[----:B------:R-:W-:Y:S01]  /*1d00*/  UMOV UR13, 0xc0000010 ;  /* 0xc0000010000d7882 */ /* 0x000fe20000000000 */
[----:B------:R-:W-:Y:S01]  /*1d10*/  UMOV UR15, 0xc0000010 ;  /* 0xc0000010000f7882 */ /* 0x000fe20000000000 */
[----:B------:R-:W-:-:S06]  /*1d20*/  UIADD3 UR6, UR6, 0x1, URZ ;  /* 0x0000000106067890 */ /* 0x000fcc000fffe03f */
[----:B------:R-:W-:Y:S01]  /*1d30*/  QGMMA.64x64x32.F32.E5M2.E5M2 R24, gdesc[UR12], R24, UP0, gsb0 ;  /* 0x00e000000c1879f3 */ /* 0x000fe2000b803818 */
[----:B------:R-:W-:-:S04]  /*1d40*/  UISETP.NE.AND UP0, UPT, UR6, UR17, UPT ;  /* 0x000000110600728c */ /* 0x000fc8000bf05270 */
[----:B------:R-:W-:-:S06]  /*1d50*/  USEL UR7, URZ, 0x1, UP0 ;  /* 0x000000013f077887 */ /* 0x000fcc0008000000 */
[----:B------:R-:W-:Y:S01]  /*1d60*/  ISETP.NE.AND P0, PT, RZ, UR7, PT ;  /* 0x00000007ff007c0c */ /* 0x000fe2000bf05270 */
[----:B------:R-:W-:-:S12]  /*1d70*/  WARPGROUP.DEPBAR.LE gsb0, 0x1 ;  /* 0x00008000000079c5 */ /* 0x000fd80000010100 */
[----:B------:R-:W-:Y:S05]  /*1d80*/  @!P0 BRA `(.L_x_28) ;  /* 0x0000000000888947 */ /* 0x000fea0003800000 */
[----:B------:R-:W-:Y:S02]  /*1d90*/  WARPGROUP.DEPBAR.LE gsb0, 0x0 ;  /* 0x00008000000079c5 */ /* 0x000fe40000010000 */
[----:B------:R-:W-:-:S01]  /*1da0*/  FADD R79, R24, R79 ;  /* 0x0000004f184f7221 */ /* 0x000fc20000000000 */
[----:B------:R-:W-:Y:S01]  /*1db0*/  FADD R80, R25, R80 ;  /* 0x0000005019507221 */ /* 0x000fe20000000000 */
        /* <DEDUP_REMOVED lines=30> */
[----:B------:R-:W-:-:S06]  /*1fa0*/  UMOV UR6, URZ ;  /* 0x0000003f00067c82 */ /* 0x000fcc0008000000 */
.L_x_28:
[----:B------:R-:W-:Y:S05]  /*1fb0*/  @!P1 BRA `(.L_x_29) ;  /* 0x0000000000049947 */ /* 0x000fea0003800000 */
[----:B------:R-:W-:Y:S01]  /*1fc0*/  BPT.TRAP 0x1 ;  /* 0x000000040000795c */ /* 0x000fe20000300000 */
.L_x_29:
[----:B------:R-:W-:-:S13]  /*1fd0*/  ISETP.NE.AND P0, PT, R6, RZ, PT ;  /* 0x000000ff0600720c */ /* 0x000fda0003f05270 */
[----:B01----:R-:W-:-:S05]  /*1fe0*/  @P0 LEA R10, R9, UR10, 0x3 ;  /* 0x0000000a090a0c11 */ /* 0x003fca000f8e18ff */
[----:B------:R-:W-:-:S05]  /*1ff0*/  @P0 VIADD R10, R10, 0x28 ;  /* 0x000000280a0a0836 */ /* 0x000fca0000000000 */
[----:B------:R-:W-:-:S04]  /*2000*/  @P0 PRMT R10, R3, 0x654, R10 ;  /* 0x00000654030a0816 */ /* 0x000fc8000000000a */
[----:B------:R0:W-:Y:S01]  /*2010*/  @P0 SYNCS.ARRIVE.TRANS64.RED.A1T0 RZ, [R10+URZ], RZ ;  /* 0x000000ff0aff09a7 */ /* 0x0001e2000810043f */
[----:B------:R-:W-:-:S13]  /*2020*/  ISETP.GT.U32.AND P0, PT, R2, 0x1, PT ;  /* 0x000000010200780c */ /* 0x000fda0003f04070 */
[----:B0-----:R-:W-:Y:S05]  /*2030*/  @P0 BRA `(.L_x_30) ;  /* 0x0000000000040947 */ /* 0x001fea0003800000 */
[----:B------:R-:W-:Y:S01]  /*2040*/  BPT.TRAP 0x1 ;  /* 0x000000040000795c */ /* 0x000fe20000300000 */
.L_x_30:
[----:B------:R-:W-:Y:S01]  /*2050*/  UIADD3 UR16, UR16, 0x1, URZ ;  /* 0x0000000110107890 */ /* 0x000fe2000fffe03f */
[C---:B------:R-:W-:Y:S01]  /*2060*/  ISETP.GT.AND P1, PT, R8.reuse, 0x1, PT ;  /* 0x000000010800780c */ /* 0x040fe20003f24270 */
[----:B------:R-:W-:Y:S02]  /*2070*/  VIADD R9, R9, 0x1 ;  /* 0x0000000109097836 */ /* 0x000fe40000000000 */
[----:B------:R-:W-:Y:S01]  /*2080*/  UISETP.NE.AND UP0, UPT, UR16, 0x5, UPT ;  /* 0x000000051000788c */ /* 0x000fe2000bf05270 */
[----:B------:R-:W-:Y:S02]  /*2090*/  VIADD R8, R8, 0xffffffff ;  /* 0xffffffff08087836 */ /* 0x000fe40000000000 */
[C---:B------:R-:W-:Y:S01]  /*20a0*/  ISETP.NE.AND P0, PT, R9.reuse, 0x5, PT ;  /* 0x000000050900780c */ /* 0x040fe20003f05270 */
[----:B------:R-:W-:Y:S02]  /*20b0*/  USEL UR8, URZ, 0x1, UP0 ;  /* 0x000000013f087887 */ /* 0x000fe40008000000 */
[----:B------:R-:W-:Y:S01]  /*20c0*/  USEL UR16, UR16, URZ, UP0 ;  /* 0x0000003f10107287 */ /* 0x000fe20008000000 */
[----:B------:R-:W-:-:S03]  /*20d0*/  SEL R9, R9, RZ, P0 ;  /* 0x000000ff09097207 */ /* 0x000fc60000000000 */
[----:B------:R-:W-:Y:S01]  /*20e0*/  LOP3.LUT R14, R14, UR8, RZ, 0x3c, !PT ;  /* 0x000000080e0e7c12 */ /* 0x000fe2000f8e3cff */
[----:B------:R-:W-:Y:S01]  /*20f0*/  UMOV UR8, 0x1 ;  /* 0x0000000100087882 */ /* 0x000fe20000000000 */
[----:B------:R-:W-:Y:S06]  /*2100*/  @P1 BRA `(.L_x_31) ;  /* 0xfffffff800981947 */ /* 0x000fec000383ffff */
.L_x_23:
[----:B------:R-:W-:Y:S01]  /*2110*/  UISETP.NE.AND UP0, UPT, UR6, URZ, UPT ;  /* 0x0000003f0600728c */ /* 0x000fe2000bf05270 */
[----:B01----:R-:W0:Y:S03]  /*2120*/  LDC R8, c[0x0][0x28c] ;  /* 0x0000a300ff087b82 */ /* 0x003e260000000800 */
[----:B------:R-:W-:-:S06]  /*2130*/  USEL UR6, URZ, 0x1, !UP0 ;  /* 0x000000013f067887 */ /* 0x000fcc000c000000 */
[----:B------:R-:W-:Y:S02]  /*2140*/  ISETP.NE.AND P0, PT, RZ, UR6, PT ;  /* 0x00000006ff007c0c */ /* 0x000fe4000bf05270 */
[----:B0-----:R-:W-:-:S11]  /*2150*/  ISETP.GE.AND P1, PT, R8, 0x1, PT ;  /* 0x000000010800780c */ /* 0x001fd60003f26270 */
[----:B------:R-:W-:Y:S05]  /*2160*/  @!P0 BRA `(.L_x_32) ;  /* 0x0000000000848947 */ /* 0x000fea0003800000 */
[----:B------:R-:W-:Y:S02]  /*2170*/  WARPGROUP.DEPBAR.LE gsb0, 0x0 ;  /* 0x00008000000079c5 */ /* 0x000fe40000010000 */
[----:B------:R-:W-:Y:S01]  /*2180*/  FADD R79, R24, R79 ;  /* 0x0000004f184f7221 */ /* 0x000fe20000000000 */
        /* <DEDUP_REMOVED lines=30> */
[----:B------:R-:W-:-:S07]  /*2370*/  FADD R16, R16, R55 ;  /* 0x0000003710107221 */ /* 0x000fce0000000000 */
.L_x_32:
[----:B------:R-:W-:Y:S02]  /*2380*/  WARPGROUP.DEPBAR.LE gsb0, 0x0 ;  /* 0x00008000000079c5 */ /* 0x000fe40000010000 */
[----:B------:R-:W-:Y:S05]  /*2390*/  @!P1 BRA `(.L_x_33) ;  /* 0x0000000000549947 */ /* 0x000fea0003800000 */
[----:B------:R-:W-:-:S13]  /*23a0*/  ISETP.NE.AND P0, PT, R81, 0x3, PT ;  /* 0x000000035100780c */ /* 0x000fda0003f05270 */
[----:B------:R-:W-:Y:S05]  /*23b0*/  @!P0 BRA `(.L_x_34) ;  /* 0x0000000000048947 */ /* 0x000fea0003800000 */
[----:B------:R-:W-:Y:S01]  /*23c0*/  BPT.TRAP 0x1 ;  /* 0x000000040000795c */ /* 0x000fe20000300000 */
.L_x_34:
[----:B------:R-:W-:Y:S01]  /*23d0*/  ISETP.NE.AND P0, PT, R6, RZ, PT ;  /* 0x000000ff0600720c */ /* 0x000fe20003f05270 */
[----:B------:R-:W-:Y:S01]  /*23e0*/  BSSY B0, `(.L_x_35) ;  /* 0x000000e000007945 */ /* 0x000fe20003800000 */
[----:B------:R-:W-:-:S11]  /*23f0*/  ISETP.GT.U32.AND P1, PT, R2, 0x1, PT ;  /* 0x000000010200780c */ /* 0x000fd60003f24070 */
[----:B------:R-:W-:Y:S05]  /*2400*/  @!P0 BRA `(.L_x_36) ;  /* 0x00000000002c8947 */ /* 0x000fea0003800000 */
[----:B------:R-:W-:-:S04]  /*2410*/  UISETP.LT.AND UP0, UPT, UR9, 0x1, UPT ;  /* 0x000000010900788c */ /* 0x000fc8000bf01270 */
[----:B------:R-:W-:-:S04]  /*2420*/  USEL UR8, UR9, 0x1, UP0 ;  /* 0x0000000109087887 */ /* 0x000fc80008000000 */
[----:B------:R-:W-:-:S04]  /*2430*/  UIADD3 UR8, UR5, UR9, -UR8 ;  /* 0x0000000905087290 */ /* 0x000fc8000fffe808 */
[----:B------:R-:W-:-:S04]  /*2440*/  UIMAD.WIDE.U32 UR6, UR8, -0x33333333, URZ ;  /* 0xcccccccd080678a5 */ /* 0x000fc8000f8e003f */
[----:B------:R-:W-:-:S04]  /*2450*/  USHF.R.U32.HI UR6, URZ, 0x2, UR7 ;  /* 0x000000023f067899 */ /* 0x000fc80008011607 */
[----:B------:R-:W-:-:S04]  /*2460*/  UIMAD UR8, UR6, -0x5, UR8 ;  /* 0xfffffffb060878a4 */ /* 0x000fc8000f8e0208 */
[----:B------:R-:W-:-:S04]  /*2470*/  ULEA UR8, UR8, UR10, 0x3 ;  /* 0x0000000a08087291 */ /* 0x000fc8000f8e183f */
[----:B------:R-:W-:-:S06]  /*2480*/  UIADD3 UR8, UR8, 0x28, URZ ;  /* 0x0000002808087890 */ /* 0x000fcc000fffe03f */
[----:B------:R-:W-:-:S05]  /*2490*/  IMAD.U32 R8, RZ, RZ, UR8 ;  /* 0x00000008ff087e24 */ /* 0x000fca000f8e00ff */
[----:B------:R-:W-:-:S04]  /*24a0*/  PRMT R8, R3, 0x654, R8 ;  /* 0x0000065403087816 */ /* 0x000fc80000000008 */
[----:B------:R0:W-:Y:S03]  /*24b0*/  SYNCS.ARRIVE.TRANS64.RED.A1T0 RZ, [R8+URZ], RZ ;  /* 0x000000ff08ff79a7 */ /* 0x0001e6000810043f */
.L_x_36:
[----:B------:R-:W-:Y:S05]  /*24c0*/  BSYNC B0 ;  /* 0x0000000000007941 */ /* 0x000fea0003800000 */
.L_x_35:
[----:B------:R-:W-:Y:S05]  /*24d0*/  @P1 BRA `(.L_x_33) ;  /* 0x0000000000041947 */ /* 0x000fea0003800000 */
[----:B------:R-:W-:Y:S01]  /*24e0*/  BPT.TRAP 0x1 ;  /* 0x000000040000795c */ /* 0x000fe20000300000 */
.L_x_33:
[----:B------:R-:W1:Y:S01]  /*24f0*/  LDC R24, c[0x0][0x288] ;  /* 0x0000a200ff187b82 */ /* 0x000e620000000800 */
[C---:B------:R-:W-:Y:S01]  /*2500*/  LOP3.LUT R14, R0.reuse, 0x3, RZ, 0xc0, !PT ;  /* 0x00000003000e7812 */ /* 0x040fe200078ec0ff */
[----:B------:R-:W-:Y:S01]  /*2510*/  IMAD.SHL.U32 R25, R15, 0x40, RZ ;  /* 0x000000400f197824 */ /* 0x000fe200078e00ff */
[--C-:B0-----:R-:W-:Y:S01]  /*2520*/  SHF.R.U32.HI R8, RZ, 0x2, R0.reuse ;  /* 0x00000002ff087819 */ /* 0x101fe20000011600 */
[----:B------:R-:W-:Y:S01]  /*2530*/  UIADD3 UR5, UR9, UR5, URZ ;  /* 0x0000000509057290 */ /* 0x000fe2000fffe03f */
[----:B------:R-:W-:Y:S01]  /*2540*/  LOP3.LUT R10, R0, 0x60, RZ, 0xc0, !PT ;  /* 0x00000060000a7812 */ /* 0x000fe200078ec0ff */
[----:B------:R-:W-:Y:S01]  /*2550*/  ULDC UR12, c[0x0][0x284] ;  /* 0x0000a100000c7ab9 */ /* 0x000fe20000000800 */
[----:B------:R-:W-:Y:S01]  /*2560*/  SHF.R.U32.HI R11, RZ, 0x7, R0 ;  /* 0x00000007ff0b7819 */ /* 0x000fe20000011600 */
[----:B------:R-:W-:Y:S01]  /*2570*/  UISETP.GT.U32.AND UP0, UPT, UR5, 0x4, UPT ;  /* 0x000000040500788c */ /* 0x000fe2000bf04070 */
[----:B------:R-:W-:Y:S01]  /*2580*/  LOP3.LUT R9, R8, 0x7, RZ, 0xc0, !PT ;  /* 0x0000000708097812 */ /* 0x000fe200078ec0ff */
[----:B------:R-:W-:Y:S01]  /*2590*/  UISETP.GE.U32.AND UP1, UPT, UR9, 0x5, UPT ;  /* 0x000000050900788c */ /* 0x000fe2000bf26070 */
[----:B------:R-:W-:Y:S01]  /*25a0*/  SHF.R.U32.HI R10, RZ, 0x1, R10 ;  /* 0x00000001ff0a7819 */ /* 0x000fe2000001160a */
[----:B------:R-:W-:Y:S01]  /*25b0*/  UISETP.LT.U32.AND UP0, UPT, UR9, 0x5, UP0 ;  /* 0x000000050900788c */ /* 0x000fe20008701070 */
[----:B------:R-:W-:Y:S01]  /*25c0*/  LOP3.LUT R8, R11, 0x1, RZ, 0xc0, !PT ;  /* 0x000000010b087812 */ /* 0x000fe200078ec0ff */
[----:B------:R-:W-:Y:S01]  /*25d0*/  ULDC.64 UR10, c[0x0][0x5d0] ;  /* 0x00017400000a7ab9 */ /* 0x000fe20000000a00 */
[----:B------:R-:W-:Y:S01]  /*25e0*/  IADD3 R27, RZ, -R10, -R9 ;  /* 0x8000000aff1b7210 */ /* 0x000fe20007ffe809 */
[----:B------:R-:W-:Y:S01]  /*25f0*/  UIMAD.WIDE.U32 UR6, UR5, -0x33333333, URZ ;  /* 0xcccccccd050678a5 */ /* 0x000fe2000f8e003f */
[----:B------:R-:W-:Y:S01]  /*2600*/  SHF.R.S32.HI R32, RZ, 0x1f, R73 ;  /* 0x0000001fff207819 */ /* 0x000fe20000011449 */
[----:B------:R-:W-:Y:S01]  /*2610*/  USEL UR8, URZ, 0x1, !UP0 ;  /* 0x000000013f087887 */ /* 0x000fe2000c000000 */
[C---:B------:R-:W-:Y:S01]  /*2620*/  IMAD.SHL.U32 R26, R8.reuse, 0x40, RZ ;  /* 0x00000040081a7824 */ /* 0x040fe200078e00ff */
[----:B------:R-:W-:Y:S01]  /*2630*/  USHF.R.U32.HI UR6, URZ, 0x2, UR7 ;  /* 0x000000023f067899 */ /* 0x000fe20008011607 */
[----:B------:R-:W-:Y:S01]  /*2640*/  IMAD R27, R8, -0x40, R27 ;  /* 0xffffffc0081b7824 */ /* 0x000fe200078e021b */
[----:B------:R-:W-:Y:S01]  /*2650*/  ULOP3.LUT UR4, UR4, UR8, URZ, 0x3c, !UPT ;  /* 0x0000000804047292 */ /* 0x000fe2000f8e3c3f */
[----:B------:R-:W-:Y:S01]  /*2660*/  IMAD R8, R32, UR10, RZ ;  /* 0x0000000a20087c24 */ /* 0x000fe2000f8e02ff */
[----:B-1----:R-:W-:Y:S01]  /*2670*/  ISETP.GE.AND P0, PT, R25, R24, PT ;  /* 0x000000181900720c */ /* 0x002fe20003f06270 */
[----:B------:R-:W-:Y:S01]  /*2680*/  IMAD R28, R14, -0x2, R24 ;  /* 0xfffffffe0e1c7824 */ /* 0x000fe200078e0218 */
[----:B------:R-:W-:Y:S01]  /*2690*/  LOP3.LUT R11, R26, 0x40, R9, 0xe2, !PT ;  /* 0x000000401a0b7812 */ /* 0x000fe200078ee209 */
[C---:B------:R-:W-:Y:S01]  /*26a0*/  IMAD.SHL.U32 R24, R71.reuse, 0x80, RZ ;  /* 0x0000008047187824 */ /* 0x040fe200078e00ff */
[----:B------:R-:W-:Y:S01]  /*26b0*/  UIMAD UR5, UR6, -0x5, UR5 ;  /* 0xfffffffb060578a4 */ /* 0x000fe2000f8e0205 */
[----:B------:R-:W-:Y:S01]  /*26c0*/  IMAD.SHL.U32 R14, R0, 0x2, RZ ;  /* 0x00000002000e7824 */ /* 0x000fe200078e00ff */
[----:B------:R-:W-:Y:S01]  /*26d0*/  @UP1 ULOP3.LUT UR4, UR4, 0x1, UR6, 0x78, !UPT ;  /* 0x0000000104041892 */ /* 0x000fe2000f8e7806 */
[----:B------:R-:W-:Y:S01]  /*26e0*/  IMAD.WIDE R30, R71, 0x80, RZ ;  /* 0x00000080471e7825 */ /* 0x000fe200078e02ff */
[----:B------:R-:W-:-:S02]  /*26f0*/  ISETP.GE.OR P0, PT, R24, UR12, P0 ;  /* 0x0000000c18007c0c */ /* 0x000fc40008706670 */
[----:B------:R-:W-:Y:S01]  /*2700*/  LOP3.LUT R14, R25, 0x6, R14, 0xf8, !PT ;  /* 0x00000006190e7812 */ /* 0x000fe200078ef80e */
[C---:B------:R-:W-:Y:S01]  /*2710*/  IMAD R29, R73.reuse, UR11, R8 ;  /* 0x0000000b491d7c24 */ /* 0x040fe2000f8e0208 */
[----:B------:R-:W-:Y:S01]  /*2720*/  IADD3 R27, -R24, UR12, R27 ;  /* 0x0000000c181b7c10 */ /* 0x000fe2000fffe11b */
[----:B------:R-:W-:Y:S01]  /*2730*/  IMAD.IADD R28, R28, 0x1, -R25 ;  /* 0x000000011c1c7824 */ /* 0x000fe200078e0a19 */
[----:B------:R-:W-:Y:S01]  /*2740*/  SHF.R.S32.HI R15, RZ, 0x1f, R14 ;  /* 0x0000001fff0f7819 */ /* 0x000fe2000001140e */
[----:B------:R-:W-:Y:S01]  /*2750*/  IMAD.MOV.U32 R26, RZ, RZ, -0x1 ;  /* 0xffffffffff1a7424 */ /* 0x000fe200078e00ff */
[----:B------:R-:W-:Y:S01]  /*2760*/  LOP3.LUT R33, R30, R11, R10, 0xfe, !PT ;  /* 0x0000000b1e217212 */ /* 0x000fe200078efe0a */
[----:B------:R-:W-:-:S04]  /*2770*/  IMAD.WIDE.U32 R8, R73, UR10, R14 ;  /* 0x0000000a49087c25 */ /* 0x000fc8000f8e000e */
[----:B------:R-:W-:Y:S01]  /*2780*/  IMAD.IADD R9, R9, 0x1, R29 ;  /* 0x0000000109097824 */ /* 0x000fe200078e021d */
[----:B------:R-:W-:Y:S06]  /*2790*/  @P0 BRA `(.L_x_37) ;  /* 0x0000002400940947 */ /* 0x000fec0003800000 */
[----:B------:R-:W0:Y:S01]  /*27a0*/  LDC.64 R24, c[0x0][0x5c8] ;  /* 0x00017200ff187b82 */ /* 0x000e220000000a00 */
[----:B------:R-:W-:Y:S01]  /*27b0*/  ULDC.64 UR6, c[0x0][0x5c0] ;  /* 0x0001700000067ab9 */ /* 0x000fe20000000a00 */
[----:B------:R-:W-:Y:S01]  /*27c0*/  BSSY B0, `(.L_x_37) ;  /* 0x0000262000007945 */ /* 0x000fe20003800000 */
[-C--:B0-----:R-:W-:Y:S02]  /*27d0*/  IMAD R10, R31, R24.reuse, RZ ;  /* 0x000000181f0a7224 */ /* 0x081fe400078e02ff */
[----:B------:R-:W-:-:S04]  /*27e0*/  IMAD.WIDE.U32 R8, R33, R24, R8 ;  /* 0x0000001821087225 */ /* 0x000fc800078e0008 */
[----:B------:R-:W-:Y:S01]  /*27f0*/  IMAD R11, R33, R25, R10 ;  /* 0x00000019210b7224 */ /* 0x000fe200078e020a */
[----:B------:R-:W-:Y:S02]  /*2800*/  LEA R10, P0, R24, R8, 0x3 ;  /* 0x00000008180a7211 */ /* 0x000fe400078018ff */
[----:B------:R-:W-:Y:S01]  /*2810*/  IADD3 R8, P1, R8, UR6, RZ ;  /* 0x0000000608087c10 */ /* 0x000fe2000ff3e0ff */
[----:B------:R-:W-:Y:S01]  /*2820*/  IMAD.IADD R9, R9, 0x1, R11 ;  /* 0x0000000109097824 */ /* 0x000fe200078e020b */
[----:B------:R-:W-:-:S04]  /*2830*/  IADD3 R10, P2, R10, UR6, RZ ;  /* 0x000000060a0a7c10 */ /* 0x000fc8000ff5e0ff */
[----:B------:R-:W-:Y:S02]  /*2840*/  LEA.HI.X R11, R24, R9, R25, 0x3, P0 ;  /* 0x00000009180b7211 */ /* 0x000fe400000f1c19 */
[----:B----45:R-:W-:Y:S02]  /*2850*/  FSETP.NEU.AND P0, PT, R12, RZ, PT ;  /* 0x000000ff0c00720b */ /* 0x030fe40003f0d000 */
[----:B------:R-:W-:Y:S02]  /*2860*/  IADD3.X R9, R9, UR7, RZ, P1, !PT ;  /* 0x0000000709097c10 */ /* 0x000fe40008ffe4ff */
[----:B------:R-:W-:-:S09]  /*2870*/  IADD3.X R11, R11, UR7, RZ, P2, !PT ;  /* 0x000000070b0b7c10 */ /* 0x000fd200097fe4ff */
[----:B------:R-:W-:Y:S05]  /*2880*/  @!P0 BRA `(.L_x_38) ;  /* 0x0000001c00148947 */ /* 0x000fea0003800000 */
[----:B------:R-:W-:Y:S01]  /*2890*/  ULDC.64 UR6, c[0x0][0x5b8] ;  /* 0x00016e0000067ab9 */ /* 0x000fe20000000a00 */
[----:B------:R-:W-:Y:S01]  /*28a0*/  ISETP.GE.AND P0, PT, R28, 0x1, PT ;  /* 0x000000011c00780c */ /* 0x000fe20003f06270 */
[----:B------:R-:W-:Y:S01]  /*28b0*/  IMAD R32, R32, UR6, RZ ;  /* 0x0000000620207c24 */ /* 0x000fe2000f8e02ff */
[----:B------:R-:W-:Y:S01]  /*28c0*/  ULDC.64 UR10, c[0x0][0x5a8] ;  /* 0x00016a00000a7ab9 */ /* 0x000fe20000000a00 */
[----:B------:R-:W-:Y:S01]  /*28d0*/  IMAD.WIDE.U32 R24, R73, UR6, R14 ;  /* 0x0000000649187c25 */ /* 0x000fe2000f8e000e */
[----:B------:R-:W-:Y:S01]  /*28e0*/  ISETP.LT.OR P3, PT, R27, 0x1, !P0 ;  /* 0x000000011b00780c */ /* 0x000fe20004761670 */
[----:B------:R-:W-:Y:S02]  /*28f0*/  BSSY B1, `(.L_x_39) ;  /* 0x000000c000017945 */ /* 0x000fe40003800000 */
[----:B------:R-:W-:Y:S01]  /*2900*/  IMAD R73, R73, UR7, R32 ;  /* 0x0000000749497c24 */ /* 0x000fe2000f8e0220 */
[----:B------:R-:W-:Y:S02]  /*2910*/  ULDC.64 UR6, c[0x0][0x5b0] ;  /* 0x00016c0000067ab9 */ /* 0x000fe40000000a00 */
[----:B------:R-:W-:-:S02]  /*2920*/  IMAD R29, R31, UR6, RZ ;  /* 0x000000061f1d7c24 */ /* 0x000fc4000f8e02ff */
[----:B------:R-:W-:Y:S02]  /*2930*/  IMAD.IADD R25, R25, 0x1, R73 ;  /* 0x0000000119197824 */ /* 0x000fe400078e0249 */
[C---:B------:R-:W-:Y:S02]  /*2940*/  IMAD R29, R33.reuse, UR7, R29 ;  /* 0x00000007211d7c24 */ /* 0x040fe4000f8e021d */
[----:B------:R-:W-:-:S03]  /*2950*/  IMAD.WIDE.U32 R14, R33, UR6, R24 ;  /* 0x00000006210e7c25 */ /* 0x000fc6000f8e0018 */
[----:B------:R-:W-:-:S04]  /*2960*/  IADD3 R14, P1, R14, UR10, RZ ;  /* 0x0000000a0e0e7c10 */ /* 0x000fc8000ff3e0ff */
[--C-:B------:R-:W-:Y:S02]  /*2970*/  IADD3.X R15, R15, UR11, R29.reuse, P1, !PT ;  /* 0x0000000b0f0f7c10 */ /* 0x100fe40008ffe41d */
[----:B------:R-:W-:Y:S01]  /*2980*/  PRMT R29, RZ, 0x7610, R29 ;  /* 0x00007610ff1d7816 */ /* 0x000fe2000000001d */
[----:B------:R-:W-:Y:S06]  /*2990*/  @P3 BRA `(.L_x_40) ;  /* 0x0000000000043947 */ /* 0x000fec0003800000 */
[----:B------:R0:W5:Y:S02]  /*29a0*/  LDG.E.U8 R29, desc[UR18][R14.64] ;  /* 0x000000120e1d7981 */ /* 0x000164000c1e1100 */
.L_x_40:
[----:B------:R-:W-:Y:S05]  /*29b0*/  BSYNC B1 ;  /* 0x0000000000017941 */ /* 0x000fea0003800000 */
.L_x_39:
[----:B-----5:R-:W-:Y:S01]  /*29c0*/  LOP3.LUT R29, R29, 0xff, RZ, 0xc0, !PT ;  /* 0x000000ff1d1d7812 */ /* 0x020fe200078ec0ff */
[----:B------:R-:W-:Y:S01]  /*29d0*/  BSSY B1, `(.L_x_41) ;  /* 0x000000c000017945 */ /* 0x000fe20003800000 */
[----:B------:R-:W-:Y:S02]  /*29e0*/  ISETP.GE.AND P1, PT, R28, 0x2, PT ;  /* 0x000000021c00780c */ /* 0x000fe40003f26270 */
[----:B------:R-:W-:Y:S02]  /*29f0*/  F2FP.F16.E5M2.UNPACK_B R29, R29 ;  /* 0x0000001dff1d723e */ /* 0x000fe400020004ff */
[----:B------:R-:W-:-:S03]  /*2a00*/  ISETP.LT.OR P2, PT, R27, 0x1, !P1 ;  /* 0x000000011b00780c */ /* 0x000fc60004f41670 */
[----:B------:R-:W-:-:S05]  /*2a10*/  HADD2.F32 R29, -RZ, R29.H0_H0 ;  /* 0x2000001dff1d7230 */ /* 0x000fca0000004100 */
[----:B------:R-:W-:Y:S01]  /*2a20*/  FMUL R32, R29, R12 ;  /* 0x0000000c1d207220 */ /* 0x000fe20000400000 */
[----:B------:R-:W-:-:S03]  /*2a30*/  PRMT R29, RZ, 0x7610, R29 ;  /* 0x00007610ff1d7816 */ /* 0x000fc6000000001d */
[----:B--2---:R-:W-:-:S05]  /*2a40*/  FFMA R32, R79, R7, R32 ;  /* 0x000000074f207223 */ /* 0x004fca0000000020 */
[----:B------:R-:W-:-:S05]  /*2a50*/  F2FP.SATFINITE.E5M2.F32.PACK_AB_MERGE_C R35, RZ, R32, RZ ;  /* 0x00000020ff23723e */ /* 0x000fca00048060ff */
[----:B------:R1:W-:Y:S01]  /*2a60*/  @!P3 STG.E.U8 desc[UR18][R8.64], R35 ;  /* 0x000000230800b986 */ /* 0x0003e2000c101112 */
[----:B------:R-:W-:Y:S05]  /*2a70*/  @P2 BRA `(.L_x_42) ;  /* 0x0000000000042947 */ /* 0x000fea0003800000 */
[----:B------:R2:W5:Y:S02]  /*2a80*/  LDG.E.U8 R29, desc[UR18][R14.64+0x1] ;  /* 0x000001120e1d7981 */ /* 0x000564000c1e1100 */
.L_x_42:
[----:B------:R-:W-:Y:S05]  /*2a90*/  BSYNC B1 ;  /* 0x0000000000017941 */ /* 0x000fea0003800000 */
.L_x_41:
[----:B-----5:R-:W-:Y:S01]  /*2aa0*/  LOP3.LUT R29, R29, 0xff, RZ, 0xc0, !PT ;  /* 0x000000ff1d1d7812 */ /* 0x020fe200078ec0ff */
[----:B------:R-:W-:Y:S01]  /*2ab0*/  BSSY B1, `(.L_x_43) ;  /* 0x0000012000017945 */ /* 0x000fe20003800000 */
[----:B------:R-:W-:Y:S02]  /*2ac0*/  IADD3 R33, P3, R33, 0x8, RZ ;  /* 0x0000000821217810 */ /* 0x000fe40007f7e0ff */
[----:B------:R-:W-:Y:S02]  /*2ad0*/  F2FP.F16.E5M2.UNPACK_B R29, R29 ;  /* 0x0000001dff1d723e */ /* 0x000fe400020004ff */
[----:B------:R-:W-:Y:S01]  /*2ae0*/  ISETP.LT.OR P0, PT, R27, 0x9, !P0 ;  /* 0x000000091b00780c */ /* 0x000fe20004701670 */
[----:B------:R-:W-:Y:S02]  /*2af0*/  IMAD.X R30, RZ, RZ, R31, P3 ;  /* 0x000000ffff1e7224 */ /* 0x000fe400018e061f */
[----:B------:R-:W-:Y:S02]  /*2b00*/  HADD2.F32 R29, -RZ, R29.H0_H0 ;  /* 0x2000001dff1d7230 */ /* 0x000fe40000004100 */
[----:B------:R-:W-:-:S02]  /*2b10*/  IMAD R30, R30, UR6, RZ ;  /* 0x000000061e1e7c24 */ /* 0x000fc4000f8e02ff */
[----:B------:R-:W-:-:S04]  /*2b20*/  IMAD.WIDE.U32 R24, R33, UR6, R24 ;  /* 0x0000000621187c25 */ /* 0x000fc8000f8e0018 */
[----:B------:R-:W-:Y:S01]  /*2b30*/  FMUL R29, R29, R12 ;  /* 0x0000000c1d1d7220 */ /* 0x000fe20000400000 */
[----:B------:R-:W-:-:S03]  /*2b40*/  IMAD R33, R33, UR7, R30 ;  /* 0x0000000721217c24 */ /* 0x000fc6000f8e021e */
[----:B------:R-:W-:Y:S01]  /*2b50*/  FFMA R29, R80, R7, R29 ;  /* 0x00000007501d7223 */ /* 0x000fe2000000001d */
[----:B------:R-:W-:-:S04]  /*2b60*/  IADD3 R24, P3, R24, UR10, RZ ;  /* 0x0000000a18187c10 */ /* 0x000fc8000ff7e0ff */
[----:B------:R-:W-:Y:S02]  /*2b70*/  F2FP.SATFINITE.E5M2.F32.PACK_AB_MERGE_C R31, RZ, R29, RZ ;  /* 0x0000001dff1f723e */ /* 0x000fe400048060ff */
[----:B------:R-:W-:Y:S02]  /*2b80*/  IADD3.X R25, R25, UR11, R33, P3, !PT ;  /* 0x0000000b19197c10 */ /* 0x000fe40009ffe421 */
[----:B------:R-:W-:Y:S01]  /*2b90*/  PRMT R29, RZ, 0x7610, R29 ;  /* 0x00007610ff1d7816 */ /* 0x000fe2000000001d */
[----:B------:R3:W-:Y:S01]  /*2ba0*/  @!P2 STG.E.U8 desc[UR18][R8.64+0x1], R31 ;  /* 0x0000011f0800a986 */ /* 0x0007e2000c101112 */
[----:B------:R-:W-:Y:S05]  /*2bb0*/  @P0 BRA `(.L_x_44) ;  /* 0x0000000000040947 */ /* 0x000fea0003800000 */
[----:B------:R4:W5:Y:S02]  /*2bc0*/  LDG.E.U8 R29, desc[UR18][R24.64] ;  /* 0x00000012181d7981 */ /* 0x000964000c1e1100 */
.L_x_44:
[----:B------:R-:W-:Y:S05]  /*2bd0*/  BSYNC B1 ;  /* 0x0000000000017941 */ /* 0x000fea0003800000 */
.L_x_43:
[----:B-----5:R-:W-:Y:S01]  /*2be0*/  LOP3.LUT R29, R29, 0xff, RZ, 0xc0, !PT ;  /* 0x000000ff1d1d7812 */ /* 0x020fe200078ec0ff */
[----:B------:R-:W-:Y:S01]  /*2bf0*/  BSSY B1, `(.L_x_45) ;  /* 0x000000b000017945 */ /* 0x000fe20003800000 */
[----:B------:R-:W-:Y:S02]  /*2c00*/  ISETP.LT.OR P1, PT, R27, 0x9, !P1 ;  /* 0x000000091b00780c */ /* 0x000fe40004f21670 */
[----:B------:R-:W-:-:S05]  /*2c10*/  F2FP.F16.E5M2.UNPACK_B R29, R29 ;  /* 0x0000001dff1d723e */ /* 0x000fca00020004ff */
[----:B------:R-:W-:-:S05]  /*2c20*/  HADD2.F32 R29, -RZ, R29.H0_H0 ;  /* 0x2000001dff1d7230 */ /* 0x000fca0000004100 */
[----:B------:R-:W-:Y:S01]  /*2c30*/  FMUL R30, R29, R12 ;  /* 0x0000000c1d1e7220 */ /* 0x000fe20000400000 */
[----:B------:R-:W-:-:S03]  /*2c40*/  PRMT R29, RZ, 0x7610, R29 ;  /* 0x00007610ff1d7816 */ /* 0x000fc6000000001d */
[----:B------:R-:W-:-:S05]  /*2c50*/  FFMA R30, R77, R7, R30 ;  /* 0x000000074d1e7223 */ /* 0x000fca000000001e */
[----:B---3--:R-:W-:-:S05]  /*2c60*/  F2FP.SATFINITE.E5M2.F32.PACK_AB_MERGE_C R31, RZ, R30, RZ ;  /* 0x0000001eff1f723e */ /* 0x008fca00048060ff */
[----:B------:R3:W-:Y:S01]  /*2c70*/  @!P0 STG.E.U8 desc[UR18][R10.64], R31 ;  /* 0x0000001f0a008986 */ /* 0x0007e2000c101112 */
[----:B------:R-:W-:Y:S05]  /*2c80*/  @P1 BRA `(.L_x_46) ;  /* 0x0000000000041947 */ /* 0x000fea0003800000 */
[----:B------:R0:W5:Y:S02]  /*2c90*/  LDG.E.U8 R29, desc[UR18][R24.64+0x1] ;  /* 0x00000112181d7981 */ /* 0x000164000c1e1100 */
.L_x_46:
[----:B------:R-:W-:Y:S05]  /*2ca0*/  BSYNC B1 ;  /* 0x0000000000017941 */ /* 0x000fea0003800000 */
.L_x_45:
[----:B-----5:R-:W-:Y:S01]  /*2cb0*/  LOP3.LUT R29, R29, 0xff, RZ, 0xc0, !PT ;  /* 0x000000ff1d1d7812 */ /* 0x020fe200078ec0ff */
[----:B------:R-:W-:Y:S01]  /*2cc0*/  BSSY B1, `(.L_x_47) ;  /* 0x000000c000017945 */ /* 0x000fe20003800000 */
[----:B------:R-:W-:Y:S02]  /*2cd0*/  ISETP.GE.AND P0, PT, R28, 0x9, PT ;  /* 0x000000091c00780c */ /* 0x000fe40003f06270 */
[----:B------:R-:W-:Y:S02]  /*2ce0*/  F2FP.F16.E5M2.UNPACK_B R29, R29 ;  /* 0x0000001dff1d723e */ /* 0x000fe400020004ff */
[----:B------:R-:W-:-:S03]  /*2cf0*/  ISETP.LT.OR P2, PT, R27, 0x1, !P0 ;  /* 0x000000011b00780c */ /* 0x000fc60004741670 */
[----:B------:R-:W-:-:S05]  /*2d00*/  HADD2.F32 R29, -RZ, R29.H0_H0 ;  /* 0x2000001dff1d7230 */ /* 0x000fca0000004100 */
[----:B------:R-:W-:-:S04]  /*2d10*/  FMUL R29, R29, R12 ;  /* 0x0000000c1d1d7220 */ /* 0x000fc80000400000 */
[----:B------:R-:W-:-:S05]  /*2d20*/  FFMA R29, R78, R7, R29 ;  /* 0x000000074e1d7223 */ /* 0x000fca000000001d */
[----:B---3--:R-:W-:Y:S02]  /*2d30*/  F2FP.SATFINITE.E5M2.F32.PACK_AB_MERGE_C R31, RZ, R29, RZ ;  /* 0x0000001dff1f723e */ /* 0x008fe400048060ff */
[----:B------:R-:W-:-:S03]  /*2d40*/  PRMT R29, RZ, 0x7610, R29 ;  /* 0x00007610ff1d7816 */ /* 0x000fc6000000001d */
[----:B------:R3:W-:Y:S01]  /*2d50*/  @!P1 STG.E.U8 desc[UR18][R10.64+0x1], R31 ;  /* 0x0000011f0a009986 */ /* 0x0007e2000c101112 */
[----:B------:R-:W-:Y:S05]  /*2d60*/  @P2 BRA `(.L_x_48) ;  /* 0x0000000000042947 */ /* 0x000fea0003800000 */
[----:B------:R0:W5:Y:S02]  /*2d70*/  LDG.E.U8 R29, desc[UR18][R14.64+0x8] ;  /* 0x000008120e1d7981 */ /* 0x000164000c1e1100 */
.L_x_48:
[----:B------:R-:W-:Y:S05]  /*2d80*/  BSYNC B1 ;  /* 0x0000000000017941 */ /* 0x000fea0003800000 */
.L_x_47:
        /* <DEDUP_REMOVED lines=13> */
.L_x_50:
[----:B------:R-:W-:Y:S05]  /*2e60*/  BSYNC B1 ;  /* 0x0000000000017941 */ /* 0x000fea0003800000 */
.L_x_49:
[----:B-----5:R-:W-:Y:S01]  /*2e70*/  LOP3.LUT R29, R29, 0xff, RZ, 0xc0, !PT ;  /* 0x000000ff1d1d7812 */ /* 0x020fe200078ec0ff */
[----:B------:R-:W-:Y:S01]  /*2e80*/  BSSY B1, `(.L_x_51) ;  /* 0x000000b000017945 */ /* 0x000fe20003800000 */
[----:B------:R-:W-:Y:S02]  /*2e90*/  ISETP.LT.OR P0, PT, R27, 0x9, !P0 ;  /* 0x000000091b00780c */ /* 0x000fe40004701670 */
[----:B------:R-:W-:-:S05]  /*2ea0*/  F2FP.F16.E5M2.UNPACK_B R29, R29 ;  /* 0x0000001dff1d723e */ /* 0x000fca00020004ff */
        /* <DEDUP_REMOVED lines=8> */
.L_x_52:
[----:B------:R-:W-:Y:S05]  /*2f30*/  BSYNC B1 ;  /* 0x0000000000017941 */ /* 0x000fea0003800000 */
.L_x_51:
        /* <DEDUP_REMOVED lines=12> */
.L_x_54:
[----:B------:R-:W-:Y:S05]  /*3000*/  BSYNC B1 ;  /* 0x0000000000017941 */ /* 0x000fea0003800000 */
.L_x_53:
        /* <DEDUP_REMOVED lines=13> */
.L_x_56:
[----:B------:R-:W-:Y:S05]  /*30e0*/  BSYNC B1 ;  /* 0x0000000000017941 */ /* 0x000fea0003800000 */
.L_x_55:
        /* <DEDUP_REMOVED lines=13> */
.L_x_58:
[----:B------:R-:W-:Y:S05]  /*31c0*/  BSYNC B1 ;  /* 0x0000000000017941 */ /* 0x000fea0003800000 */
.L_x_57:
        /* <DEDUP_REMOVED lines=12> */
.L_x_60:
[----:B------:R-:W-:Y:S05]  /*3290*/  BSYNC B1 ;  /* 0x0000000000017941 */ /* 0x000fea0003800000 */
.L_x_59:
        /* <DEDUP_REMOVED lines=12> */
.L_x_62:
[----:B------:R-:W-:Y:S05]  /*3360*/  BSYNC B1 ;  /* 0x0000000000017941 */ /* 0x000fea0003800000 */
.L_x_61:
        /* <DEDUP_REMOVED lines=13> */
.L_x_64:
[----:B------:R-:W-:Y:S05]  /*3440*/  BSYNC B1 ;  /* 0x0000000000017941 */ /* 0x000fea0003800000 */
.L_x_63:
        /* <DEDUP_REMOVED lines=13> */
.L_x_66:
[----:B------:R-:W-:Y:S05]  /*3520*/  BSYNC B1 ;  /* 0x0000000000017941 */ /* 0x000fea0003800000 */
.L_x_65:
        /* <DEDUP_REMOVED lines=12> */
.L_x_68:
[----:B------:R-:W-:Y:S05]  /*35f0*/  BSYNC B1 ;  /* 0x0000000000017941 */ /* 0x000fea0003800000 */
.L_x_67:
        /* <DEDUP_REMOVED lines=12> */
.L_x_70:
[----:B------:R-:W-:Y:S05]  /*36c0*/  BSYNC B1 ;  /* 0x0000000000017941 */ /* 0x000fea0003800000 */
.L_x_69:
        /* <DEDUP_REMOVED lines=13> */
.L_x_72:
[----:B------:R-:W-:Y:S05]  /*37a0*/  BSYNC B1 ;  /* 0x0000000000017941 */ /* 0x000fea0003800000 */
.L_x_71:
        /* <DEDUP_REMOVED lines=13> */
.L_x_74:
[----:B------:R-:W-:Y:S05]  /*3880*/  BSYNC B1 ;  /* 0x0000000000017941 */ /* 0x000fea0003800000 */
.L_x_73:
        /* <DEDUP_REMOVED lines=12> */
.L_x_76:
[----:B------:R-:W-:Y:S05]  /*3950*/  BSYNC B1 ;  /* 0x0000000000017941 */ /* 0x000fea0003800000 */
.L_x_75:
        /* <DEDUP_REMOVED lines=12> */
.L_x_78:
[----:B------:R-:W-:Y:S05]  /*3a20*/  BSYNC B1 ;  /* 0x0000000000017941 */ /* 0x000fea0003800000 */
.L_x_77:
        /* <DEDUP_REMOVED lines=13> */
.L_x_80:
[----:B------:R-:W-:Y:S05]  /*3b00*/  BSYNC B1 ;  /* 0x0000000000017941 */ /* 0x000fea0003800000 */
.L_x_79:
        /* <DEDUP_REMOVED lines=13> */
.L_x_82:
[----:B------:R-:W-:Y:S05]  /*3be0*/  BSYNC B1 ;  /* 0x0000000000017941 */ /* 0x000fea0003800000 */
.L_x_81:
        /* <DEDUP_REMOVED lines=12> */
.L_x_84:
[----:B------:R-:W-:Y:S05]  /*3cb0*/  BSYNC B1 ;  /* 0x0000000000017941 */ /* 0x000fea0003800000 */
.L_x_83:
[----:B-----5:R-:W-:Y:S01]  /*3cc0*/  LOP3.LUT R29, R29, 0xff, RZ, 0xc0, !PT ;  /* 0x000000ff1d1d7812 */ /* 0x020fe200078ec0ff */
[----:B------:R-:W-:Y:S01]  /*3cd0*/  BSSY B1, `(.L_x_85) ;  /* 0x000000b000017945 */ /* 0x000fe20003800000 */
[----:B------:R-:W-:Y:S02]  /*3ce0*/  ISETP.LT.OR P1, PT, R27, 0x9, !P1 ;  /* 0x000000091b00780c */ /* 0x000fe40004f21670 */
[----:B------:R-:W-:-:S05]  /*3cf0*/  F2FP.F16.E5M2.UNPACK_B R29, R29 ;  /* 0x0000001dff1d723e */ /* 0x000fca00020004ff */
[----:B------:R-:W-:-:S05]  /*3d00*/  HADD2.F32 R29, -RZ, R29.H0_H0 ;  /* 0x2000001dff1d7230 */ /* 0x000fca0000004100 */
[----:B------:R-:W-:-:S04]  /*3d10*/  FMUL R30, R29, R12 ;  /* 0x0000000c1d1e7220 */ /* 0x000fc80000400000 */
[----:B------:R-:W-:Y:S01]  /*3d20*/  FFMA R30, R23, R7, R30 ;  /* 0x00000007171e7223 */ /* 0x000fe2000000001e */
[----:B------:R-:W-:-:S04]  /*3d30*/  PRMT R23, RZ, 0x7610, R23 ;  /* 0x00007610ff177816 */ /* 0x000fc80000000017 */
[----:B------:R-:W-:-:S05]  /*3d40*/  F2FP.SATFINITE.E5M2.F32.PACK_AB_MERGE_C R29, RZ, R30, RZ ;  /* 0x0000001eff1d723e */ /* 0x000fca00048060ff */
[----:B------:R0:W-:Y:S01]  /*3d50*/  @!P0 STG.E.U8 desc[UR18][R10.64+0x28], R29 ;  /* 0x0000281d0a008986 */ /* 0x0001e2000c101112 */
[----:B------:R-:W-:Y:S05]  /*3d60*/  @P1 BRA `(.L_x_86) ;  /* 0x0000000000041947 */ /* 0x000fea0003800000 */
[----:B------:R0:W5:Y:S02]  /*3d70*/  LDG.E.U8 R23, desc[UR18][R24.64+0x29] ;  /* 0x0000291218177981 */ /* 0x000164000c1e1100 */
.L_x_86:
[----:B------:R-:W-:Y:S05]  /*3d80*/  BSYNC B1 ;  /* 0x0000000000017941 */ /* 0x000fea0003800000 */
.L_x_85:
        /* <DEDUP_REMOVED lines=8> */
[----:B0-----:R-:W-:Y:S02]  /*3e10*/  F2FP.SATFINITE.E5M2.F32.PACK_AB_MERGE_C R29, RZ, R23, RZ ;  /* 0x00000017ff1d723e */ /* 0x001fe400048060ff */
[----:B------:R-:W-:-:S03]  /*3e20*/  PRMT R23, RZ, 0x7610, R23 ;  /* 0x00007610ff177816 */ /* 0x000fc60000000017 */
[----:B------:R0:W-:Y:S01]  /*3e30*/  @!P1 STG.E.U8 desc[UR18][R10.64+0x29], R29 ;  /* 0x0000291d0a009986 */ /* 0x0001e2000c101112 */
[----:B------:R-:W-:Y:S05]  /*3e40*/  @P2 BRA `(.L_x_88) ;  /* 0x0000000000042947 */ /* 0x000fea0003800000 */
[----:B------:R0:W5:Y:S02]  /*3e50*/  LDG.E.U8 R23, desc[UR18][R14.64+0x30] ;  /* 0x000030120e177981 */ /* 0x000164000c1e1100 */
.L_x_88:
[----:B------:R-:W-:Y:S05]  /*3e60*/  BSYNC B1 ;  /* 0x0000000000017941 */ /* 0x000fea0003800000 */
.L_x_87:
[----:B-----5:R-:W-:Y:S01]  /*3e70*/  LOP3.LUT R23, R23, 0xff, RZ, 0xc0, !PT ;  /* 0x000000ff17177812 */ /* 0x020fe200078ec0ff */
[----:B------:R-:W-:Y:S01]  /*3e80*/  BSSY B1, `(.L_x_89) ;  /* 0x000000c000017945 */ /* 0x000fe20003800000 */
[----:B------:R-:W-:Y:S02]  /*3e90*/  ISETP.GE.AND P1, PT, R28, 0x32, PT ;  /* 0x000000321c00780c */ /* 0x000fe40003f26270 */
[----:B------:R-:W-:Y:S02]  /*3ea0*/  F2FP.F16.E5M2.UNPACK_B R23, R23 ;  /* 0x00000017ff17723e */ /* 0x000fe400020004ff */
[----:B------:R-:W-:-:S03]  /*3eb0*/  ISETP.LT.OR P3, PT, R27, 0x1, !P1 ;  /* 0x000000011b00780c */ /* 0x000fc60004f61670 */
        /* <DEDUP_REMOVED lines=8> */
.L_x_90:
[----:B------:R-:W-:Y:S05]  /*3f40*/  BSYNC B1 ;  /* 0x0000000000017941 */ /* 0x000fea0003800000 */
.L_x_89:
[----:B-----5:R-:W-:Y:S01]  /*3f50*/  LOP3.LUT R21, R21, 0xff, RZ, 0xc0, !PT ;  /* 0x000000ff15157812 */ /* 0x020fe200078ec0ff */
[----:B------:R-:W-:Y:S01]  /*3f60*/  BSSY B1, `(.L_x_91) ;  /* 0x000000b000017945 */ /* 0x000fe20003800000 */
[----:B------:R-:W-:Y:S02]  /*3f70*/  ISETP.LT.OR P0, PT, R27, 0x9, !P0 ;  /* 0x000000091b00780c */ /* 0x000fe40004701670 */
[----:B------:R-:W-:-:S05]  /*3f80*/  F2FP.F16.E5M2.UNPACK_B R21, R21 ;  /* 0x00000015ff15723e */ /* 0x000fca00020004ff */
        /* <DEDUP_REMOVED lines=8> */
.L_x_92:
[----:B------:R-:W-:Y:S05]  /*4010*/  BSYNC B1 ;  /* 0x0000000000017941 */ /* 0x000fea0003800000 */
.L_x_91:
        /* <DEDUP_REMOVED lines=12> */
.L_x_94:
[----:B------:R-:W-:Y:S05]  /*40e0*/  BSYNC B1 ;  /* 0x0000000000017941 */ /* 0x000fea0003800000 */
.L_x_93:
        /* <DEDUP_REMOVED lines=13> */
.L_x_96:
[----:B------:R-:W-:Y:S05]  /*41c0*/  BSYNC B1 ;  /* 0x0000000000017941 */ /* 0x000fea0003800000 */
.L_x_95:
        /* <DEDUP_REMOVED lines=13> */
.L_x_98:
[----:B------:R-:W-:Y:S05]  /*42a0*/  BSYNC B1 ;  /* 0x0000000000017941 */ /* 0x000fea0003800000 */
.L_x_97:
[----:B-----5:R-:W-:Y:S01]  /*42b0*/  LOP3.LUT R17, R17, 0xff, RZ, 0xc0, !PT ;  /* 0x000000ff11117812 */ /* 0x020fe200078ec0ff */
[----:B------:R-:W-:Y:S01]  /*42c0*/  BSSY B1, `(.L_x_99) ;  /* 0x000000b000017945 */ /* 0x000fe20003800000 */
[----:B------:R-:W-:Y:S02]  /*42d0*/  ISETP.LT.OR P0, PT, R27, 0x9, !P0 ;  /* 0x000000091b00780c */ /* 0x000fe40004701670 */
[----:B------:R-:W-:Y:S02]  /*42e0*/  F2FP.F16.E5M2.UNPACK_B R17, R17 ;  /* 0x00000011ff11723e */ /* 0x000fe400020004ff */
[----:B0-2---:R-:W-:-:S03]  /*42f0*/  PRMT R14, RZ, 0x7610, R14 ;  /* 0x00007610ff0e7816 */ /* 0x005fc6000000000e */
[----:B------:R-:W-:-:S05]  /*4300*/  HADD2.F32 R17, -RZ, R17.H0_H0 ;  /* 0x20000011ff117230 */ /* 0x000fca0000004100 */
[----:B------:R-:W-:-:S04]  /*4310*/  FMUL R17, R17, R12 ;  /* 0x0000000c11117220 */ /* 0x000fc80000400000 */
[----:B------:R-:W-:-:S05]  /*4320*/  FFMA R17, R18, R7, R17 ;  /* 0x0000000712117223 */ /* 0x000fca0000000011 */
[----:B------:R-:W-:-:S05]  /*4330*/  F2FP.SATFINITE.E5M2.F32.PACK_AB_MERGE_C R17, RZ, R17, RZ ;  /* 0x00000011ff11723e */ /* 0x000fca00048060ff */
[----:B------:R0:W-:Y:S01]  /*4340*/  @!P3 STG.E.U8 desc[UR18][R8.64+0x39], R17 ;  /* 0x000039110800b986 */ /* 0x0001e2000c101112 */
[----:B------:R-:W-:Y:S05]  /*4350*/  @P0 BRA `(.L_x_100) ;  /* 0x0000000000040947 */ /* 0x000fea0003800000 */
[----:B------:R2:W5:Y:S02]  /*4360*/  LDG.E.U8 R14, desc[UR18][R24.64+0x38] ;  /* 0x00003812180e7981 */ /* 0x000564000c1e1100 */
.L_x_100:
[----:B------:R-:W-:Y:S05]  /*4370*/  BSYNC B1 ;  /* 0x0000000000017941 */ /* 0x000fea0003800000 */
.L_x_99:
[----:B-----5:R-:W-:Y:S01]  /*4380*/  LOP3.LUT R14, R14, 0xff, RZ, 0xc0, !PT ;  /* 0x000000ff0e0e7812 */ /* 0x020fe200078ec0ff */
[----:B------:R-:W-:Y:S01]  /*4390*/  BSSY B1, `(.L_x_101) ;  /* 0x000000b000017945 */ /* 0x000fe20003800000 */
[----:B------:R-:W-:Y:S02]  /*43a0*/  ISETP.LT.OR P1, PT, R27, 0x9, !P1 ;  /* 0x000000091b00780c */ /* 0x000fe40004f21670 */
[----:B------:R-:W-:-:S05]  /*43b0*/  F2FP.F16.E5M2.UNPACK_B R14, R14 ;  /* 0x0000000eff0e723e */ /* 0x000fca00020004ff */
[----:B01-3--:R-:W-:-:S05]  /*43c0*/  HADD2.F32 R9, -RZ, R14.H0_H0 ;  /* 0x2000000eff097230 */ /* 0x00bfca0000004100 */
[----:B------:R-:W-:-:S04]  /*43d0*/  FMUL R8, R9, R12 ;  /* 0x0000000c09087220 */ /* 0x000fc80000400000 */
[----:B------:R-:W-:-:S05]  /*43e0*/  FFMA R8, R13, R7, R8 ;  /* 0x000000070d087223 */ /* 0x000fca0000000008 */
[----:B------:R-:W-:Y:S02]  /*43f0*/  F2FP.SATFINITE.E5M2.F32.PACK_AB_MERGE_C R9, RZ, R8, RZ ;  /* 0x00000008ff09723e */ /* 0x000fe400048060ff */
[----:B------:R-:W-:-:S03]  /*4400*/  PRMT R8, RZ, 0x7610, R8 ;  /* 0x00007610ff087816 */ /* 0x000fc60000000008 */
[----:B------:R0:W-:Y:S01]  /*4410*/  @!P0 STG.E.U8 desc[UR18][R10.64+0x38], R9 ;  /* 0x000038090a008986 */ /* 0x0001e2000c101112 */
[----:B------:R-:W-:Y:S05]  /*4420*/  @P1 BRA `(.L_x_102) ;  /* 0x0000000000041947 */ /* 0x000fea0003800000 */
[----:B------:R1:W5:Y:S02]  /*4430*/  LDG.E.U8 R8, desc[UR18][R24.64+0x39] ;  /* 0x0000391218087981 */ /* 0x000364000c1e1100 */
.L_x_102:
[----:B------:R-:W-:Y:S05]  /*4440*/  BSYNC B1 ;  /* 0x0000000000017941 */ /* 0x000fea0003800000 */
.L_x_101:
[----:B------:R-:W-:Y:S05]  /*4450*/  @P1 BRA `(.L_x_103) ;  /* 0x0000000800601947 */ /* 0x000fea0003800000 */
[----:B-----5:R-:W-:-:S04]  /*4460*/  LOP3.LUT R8, R8, 0xff, RZ, 0xc0, !PT ;  /* 0x000000ff08087812 */ /* 0x020fc800078ec0ff */
[----:B------:R-:W-:-:S05]  /*4470*/  F2FP.F16.E5M2.UNPACK_B R8, R8 ;  /* 0x00000008ff08723e */ /* 0x000fca00020004ff */
[----:B0-----:R-:W-:-:S05]  /*4480*/  HADD2.F32 R9, -RZ, R8.H0_H0 ;  /* 0x20000008ff097230 */ /* 0x001fca0000004100 */
[----:B------:R-:W-:-:S04]  /*4490*/  FMUL R9, R9, R12 ;  /* 0x0000000c09097220 */ /* 0x000fc80000400000 */
[----:B------:R-:W-:-:S05]  /*44a0*/  FFMA R9, R16, R7, R9 ;  /* 0x0000000710097223 */ /* 0x000fca0000000009 */
[----:B------:R-:W-:-:S05]  /*44b0*/  F2FP.SATFINITE.E5M2.F32.PACK_AB_MERGE_C R9, RZ, R9, RZ ;  /* 0x00000009ff09723e */ /* 0x000fca00048060ff */
[----:B------:R3:W-:Y:S01]  /*44c0*/  STG.E.U8 desc[UR18][R10.64+0x39], R9 ;  /* 0x000039090a007986 */ /* 0x0007e2000c101112 */
[----:B------:R-:W-:Y:S05]  /*44d0*/  BRA `(.L_x_103) ;  /* 0x0000000800407947 */ /* 0x000fea0003800000 */
.L_x_38:
[C---:B------:R-:W-:Y:S01]  /*44e0*/  ISETP.GE.AND P3, PT, R28.reuse, 0x1, PT ;  /* 0x000000011c00780c */ /* 0x040fe20003f66270 */
[-C--:B--2---:R-:W-:Y:S01]  /*44f0*/  FMUL R79, R79, R7.reuse ;  /* 0x000000074f4f7220 */ /* 0x084fe20000400000 */
[----:B------:R-:W-:Y:S01]  /*4500*/  ISETP.GE.AND P0, PT, R28, 0x2, PT ;  /* 0x000000021c00780c */ /* 0x000fe20003f06270 */
[-C--:B------:R-:W-:Y:S01]  /*4510*/  FMUL R80, R80, R7.reuse ;  /* 0x0000000750507220 */ /* 0x080fe20000400000 */
[----:B------:R-:W-:Y:S01]  /*4520*/  ISETP.LT.OR P1, PT, R27, 0x1, !P3 ;  /* 0x000000011b00780c */ /* 0x000fe20005f21670 */
[-C--:B------:R-:W-:Y:S01]  /*4530*/  FMUL R77, R77, R7.reuse ;  /* 0x000000074d4d7220 */ /* 0x080fe20000400000 */
[C---:B------:R-:W-:Y:S01]  /*4540*/  ISETP.LT.OR P2, PT, R27.reuse, 0x1, !P0 ;  /* 0x000000011b00780c */ /* 0x040fe20004741670 */
[-C--:B------:R-:W-:Y:S01]  /*4550*/  FMUL R78, R78, R7.reuse ;  /* 0x000000074e4e7220 */ /* 0x080fe20000400000 */
[----:B------:R-:W-:Y:S01]  /*4560*/  ISETP.LT.OR P3, PT, R27, 0x9, !P3 ;  /* 0x000000091b00780c */ /* 0x000fe20005f61670 */
[----:B------:R-:W-:Y:S01]  /*4570*/  FMUL R75, R75, R7 ;  /* 0x000000074b4b7220 */ /* 0x000fe20000400000 */
[----:B------:R-:W-:Y:S01]  /*4580*/  F2FP.SATFINITE.E5M2.F32.PACK_AB_MERGE_C R79, RZ, R79, RZ ;  /* 0x0000004fff4f723e */ /* 0x000fe200048060ff */
[-C--:B------:R-:W-:Y:S01]  /*4590*/  FMUL R76, R76, R7.reuse ;  /* 0x000000074c4c7220 */ /* 0x080fe20000400000 */
[----:B------:R-:W-:Y:S01]  /*45a0*/  F2FP.SATFINITE.E5M2.F32.PACK_AB_MERGE_C R15, RZ, R80, RZ ;  /* 0x00000050ff0f723e */ /* 0x000fe200048060ff */
[----:B------:R-:W-:Y:S01]  /*45b0*/  FMUL R74, R74, R7 ;  /* 0x000000074a4a7220 */ /* 0x000fe20000400000 */
[----:B------:R-:W-:Y:S01]  /*45c0*/  F2FP.SATFINITE.E5M2.F32.PACK_AB_MERGE_C R77, RZ, R77, RZ ;  /* 0x0000004dff4d723e */ /* 0x000fe200048060ff */
[-C--:B------:R-:W-:Y:S01]  /*45d0*/  FMUL R72, R72, R7.reuse ;  /* 0x0000000748487220 */ /* 0x080fe20000400000 */
[----:B------:R-:W-:Y:S01]  /*45e0*/  ISETP.LT.OR P0, PT, R27, 0x9, !P0 ;  /* 0x000000091b00780c */ /* 0x000fe20004701670 */
[----:B------:R-:W-:Y:S01]  /*45f0*/  @!P1 STG.E.U8 desc[UR18][R8.64], R79 ;  /* 0x0000004f08009986 */ /* 0x000fe2000c101112 */
[C---:B------:R-:W-:Y:S01]  /*4600*/  ISETP.GE.AND P1, PT, R28.reuse, 0x9, PT ;  /* 0x000000091c00780c */ /* 0x040fe20003f26270 */
[----:B------:R-:W-:Y:S01]  /*4610*/  FMUL R69, R69, R7 ;  /* 0x0000000745457220 */ /* 0x000fe20000400000 */
[----:B------:R-:W-:Y:S01]  /*4620*/  F2FP.SATFINITE.E5M2.F32.PACK_AB_MERGE_C R75, RZ, R75, RZ ;  /* 0x0000004bff4b723e */ /* 0x000fe200048060ff */
[----:B------:R0:W-:Y:S01]  /*4630*/  @!P2 STG.E.U8 desc[UR18][R8.64+0x1], R15 ;  /* 0x0000010f0800a986 */ /* 0x0001e2000c101112 */
[----:B------:R-:W-:Y:S01]  /*4640*/  ISETP.GE.AND P2, PT, R28, 0xa, PT ;  /* 0x0000000a1c00780c */ /* 0x000fe20003f46270 */
[-C--:B------:R-:W-:Y:S01]  /*4650*/  FMUL R70, R70, R7.reuse ;  /* 0x0000000746467220 */ /* 0x080fe20000400000 */
[----:B------:R-:W-:Y:S01]  /*4660*/  F2FP.SATFINITE.E5M2.F32.PACK_AB_MERGE_C R25, RZ, R76, RZ ;  /* 0x0000004cff19723e */ /* 0x000fe200048060ff */
[----:B------:R-:W-:Y:S01]  /*4670*/  @!P3 STG.E.U8 desc[UR18][R10.64], R77 ;  /* 0x0000004d0a00b986 */ /* 0x000fe2000c101112 */
[C---:B------:R-:W-:Y:S01]  /*4680*/  ISETP.LT.OR P3, PT, R27.reuse, 0x1, !P1 ;  /* 0x000000011b00780c */ /* 0x040fe20004f61670 */
[-C--:B------:R-:W-:Y:S01]  /*4690*/  FMUL R68, R68, R7.reuse ;  /* 0x0000000744447220 */ /* 0x080fe20000400000 */
[----:B------:R-:W-:Y:S01]  /*46a0*/  ISETP.LT.OR P5, PT, R27, 0x1, !P2 ;  /* 0x000000011b00780c */ /* 0x000fe200057a1670 */
[-C--:B------:R-:W-:Y:S01]  /*46b0*/  FMUL R67, R67, R7.reuse ;  /* 0x0000000743437220 */ /* 0x080fe20000400000 */
[----:B------:R-:W-:Y:S01]  /*46c0*/  ISETP.LT.OR P1, PT, R27, 0x9, !P1 ;  /* 0x000000091b00780c */ /* 0x000fe20004f21670 */
[-C--:B------:R-:W-:Y:S01]  /*46d0*/  FMUL R65, R65, R7.reuse ;  /* 0x0000000741417220 */ /* 0x080fe20000400000 */
[----:B------:R-:W-:Y:S01]  /*46e0*/  F2FP.SATFINITE.E5M2.F32.PACK_AB_MERGE_C R29, RZ, R74, RZ ;  /* 0x0000004aff1d723e */ /* 0x000fe200048060ff */
[-C--:B------:R-:W-:Y:S01]  /*46f0*/  FMUL R66, R66, R7.reuse ;  /* 0x0000000742427220 */ /* 0x080fe20000400000 */
[----:B0-----:R-:W-:Y:S01]  /*4700*/  F2FP.SATFINITE.E5M2.F32.PACK_AB_MERGE_C R15, RZ, R78, RZ ;  /* 0x0000004eff0f723e */ /* 0x001fe200048060ff */
[-C--:B------:R-:W-:Y:S01]  /*4710*/  FMUL R64, R64, R7.reuse ;  /* 0x0000000740407220 */ /* 0x080fe20000400000 */
[----:B------:R-:W-:Y:S01]  /*4720*/  ISETP.LT.OR P2, PT, R27, 0x9, !P2 ;  /* 0x000000091b00780c */ /* 0x000fe20005741670 */
[-C--:B------:R-:W-:Y:S01]  /*4730*/  FMUL R63, R63, R7.reuse ;  /* 0x000000073f3f7220 */ /* 0x080fe20000400000 */
[----:B------:R-:W-:Y:S01]  /*4740*/  F2FP.SATFINITE.E5M2.F32.PACK_AB_MERGE_C R31, RZ, R72, RZ ;  /* 0x00000048ff1f723e */ /* 0x000fe200048060ff */
[----:B------:R0:W-:Y:S01]  /*4750*/  @!P0 STG.E.U8 desc[UR18][R10.64+0x1], R15 ;  /* 0x0000010f0a008986 */ /* 0x0001e2000c101112 */
[C---:B------:R-:W-:Y:S01]  /*4760*/  ISETP.GE.AND P0, PT, R28.reuse, 0x11, PT ;  /* 0x000000111c00780c */ /* 0x040fe20003f06270 */
[----:B------:R-:W-:Y:S01]  /*4770*/  FMUL R61, R61, R7 ;  /* 0x000000073d3d7220 */ /* 0x000fe20000400000 */
[----:B------:R-:W-:Y:S01]  /*4780*/  F2FP.SATFINITE.E5M2.F32.PACK_AB_MERGE_C R69, RZ, R69, RZ ;  /* 0x00000045ff45723e */ /* 0x000fe200048060ff */
[----:B------:R-:W-:Y:S01]  /*4790*/  @!P3 STG.E.U8 desc[UR18][R8.64+0x8], R75 ;  /* 0x0000084b0800b986 */ /* 0x000fe2000c101112 */
[----:B------:R-:W-:Y:S01]  /*47a0*/  ISETP.GE.AND P3, PT, R28, 0x12, PT ;  /* 0x000000121c00780c */ /* 0x000fe20003f66270 */
[----:B------:R-:W-:Y:S01]  /*47b0*/  FMUL R62, R62, R7 ;  /* 0x000000073e3e7220 */ /* 0x000fe20000400000 */
[----:B------:R-:W-:Y:S01]  /*47c0*/  F2FP.SATFINITE.E5M2.F32.PACK_AB_MERGE_C R67, RZ, R67, RZ ;  /* 0x00000043ff43723e */ /* 0x000fe200048060ff */
[----:B------:R1:W-:Y:S01]  /*47d0*/  @!P5 STG.E.U8 desc[UR18][R8.64+0x9], R25 ;  /* 0x000009190800d986 */ /* 0x0003e2000c101112 */
[----:B------:R-:W-:Y:S01]  /*47e0*/  ISETP.LT.OR P5, PT, R27, 0x1, !P3 ;  /* 0x000000011b00780c */ /* 0x000fe20005fa1670 */
[-C--:B------:R-:W-:Y:S01]  /*47f0*/  FMUL R59, R59, R7.reuse ;  /* 0x000000073b3b7220 */ /* 0x080fe20000400000 */
[C---:B------:R-:W-:Y:S01]  /*4800*/  ISETP.LT.OR P3, PT, R27.reuse, 0x9, !P3 ;  /* 0x000000091b00780c */ /* 0x040fe20005f61670 */
[----:B------:R-:W-:Y:S01]  /*4810*/  @!P1 STG.E.U8 desc[UR18][R10.64+0x8], R29 ;  /* 0x0000081d0a009986 */ /* 0x000fe2000c101112 */
[----:B------:R-:W-:Y:S01]  /*4820*/  ISETP.LT.OR P1, PT, R27, 0x1, !P0 ;  /* 0x000000011b00780c */ /* 0x000fe20004721670 */
[-C--:B------:R-:W-:Y:S01]  /*4830*/  FMUL R60, R60, R7.reuse ;  /* 0x000000073c3c7220 */ /* 0x080fe20000400000 */
[----:B0-----:R-:W-:Y:S01]  /*4840*/  F2FP.SATFINITE.E5M2.F32.PACK_AB_MERGE_C R15, RZ, R70, RZ ;  /* 0x00000046ff0f723e */ /* 0x001fe200048060ff */
[----:B------:R-:W-:Y:S01]  /*4850*/  @!P2 STG.E.U8 desc[UR18][R10.64+0x9], R31 ;  /* 0x0000091f0a00a986 */ /* 0x000fe2000c101112 */
[----:B------:R-:W-:Y:S01]  /*4860*/  ISETP.GE.AND P2, PT, R28, 0x19, PT ;  /* 0x000000191c00780c */ /* 0x000fe20003f46270 */
[-C--:B------:R-:W-:Y:S01]  /*4870*/  FMUL R57, R57, R7.reuse ;  /* 0x0000000739397220 */ /* 0x080fe20000400000 */
[C---:B------:R-:W-:Y:S01]  /*4880*/  ISETP.LT.OR P0, PT, R27.reuse, 0x9, !P0 ;  /* 0x000000091b00780c */ /* 0x040fe20004701670 */
[-C--:B------:R-:W-:Y:S01]  /*4890*/  FMUL R58, R58, R7.reuse ;  /* 0x000000073a3a7220 */ /* 0x080fe20000400000 */
[----:B------:R-:W-:Y:S01]  /*48a0*/  ISETP.LT.OR P6, PT, R27, 0x1, !P2 ;  /* 0x000000011b00780c */ /* 0x000fe200057c1670 */
[----:B------:R0:W-:Y:S01]  /*48b0*/  @!P5 STG.E.U8 desc[UR18][R8.64+0x11], R15 ;  /* 0x0000110f0800d986 */ /* 0x0001e2000c101112 */
[----:B-1----:R-:W-:Y:S01]  /*48c0*/  F2FP.SATFINITE.E5M2.F32.PACK_AB_MERGE_C R25, RZ, R68, RZ ;  /* 0x00000044ff19723e */ /* 0x002fe200048060ff */
[----:B------:R-:W-:Y:S01]  /*48d0*/  FMUL R56, R56, R7 ;  /* 0x0000000738387220 */ /* 0x000fe20000400000 */
[----:B------:R-:W-:Y:S01]  /*48e0*/  F2FP.SATFINITE.E5M2.F32.PACK_AB_MERGE_C R65, RZ, R65, RZ ;  /* 0x00000041ff41723e */ /* 0x000fe200048060ff */
[----:B------:R-:W-:Y:S01]  /*48f0*/  @!P1 STG.E.U8 desc[UR18][R8.64+0x10], R69 ;  /* 0x0000104508009986 */ /* 0x000fe2000c101112 */
[----:B------:R-:W-:Y:S01]  /*4900*/  ISETP.GE.AND P1, PT, R28, 0x1a, PT ;  /* 0x0000001a1c00780c */ /* 0x000fe20003f26270 */
[-C--:B------:R-:W-:Y:S01]  /*4910*/  FMUL R23, R23, R7.reuse ;  /* 0x0000000717177220 */ /* 0x080fe20000400000 */
[C---:B------:R-:W-:Y:S01]  /*4920*/  ISETP.LT.OR P2, PT, R27.reuse, 0x9, !P2 ;  /* 0x000000091b00780c */ /* 0x040fe20005741670 */
[----:B------:R1:W-:Y:S01]  /*4930*/  @!P3 STG.E.U8 desc[UR18][R10.64+0x11], R25 ;  /* 0x000011190a00b986 */ /* 0x0003e2000c101112 */
[----:B------:R-:W-:Y:S01]  /*4940*/  ISETP.LT.OR P5, PT, R27, 0x1, !P1 ;  /* 0x000000011b00780c */ /* 0x000fe20004fa1670 */
[-C--:B------:R-:W-:Y:S01]  /*4950*/  FMUL R21, R21, R7.reuse ;  /* 0x0000000715157220 */ /* 0x080fe20000400000 */
[----:B------:R-:W-:Y:S01]  /*4960*/  ISETP.LT.OR P3, PT, R27, 0x9, !P1 ;  /* 0x000000091b00780c */ /* 0x000fe20004f61670 */
[----:B------:R-:W-:Y:S01]  /*4970*/  @!P0 STG.E.U8 desc[UR18][R10.64+0x10], R67 ;  /* 0x000010430a008986 */ /* 0x000fe2000c101112 */
[----:B0-----:R-:W-:Y:S01]  /*4980*/  F2FP.SATFINITE.E5M2.F32.PACK_AB_MERGE_C R15, RZ, R66, RZ ;  /* 0x00000042ff0f723e */ /* 0x001fe200048060ff */
[-C--:B------:R-:W-:Y:S01]  /*4990*/  FMUL R22, R22, R7.reuse ;  /* 0x0000000716167220 */ /* 0x080fe20000400000 */
[C---:B------:R-:W-:Y:S01]  /*49a0*/  ISETP.GE.AND P0, PT, R28.reuse, 0x21, PT ;  /* 0x000000211c00780c */ /* 0x040fe20003f06270 */
[----:B------:R-:W-:Y:S01]  /*49b0*/  @!P6 STG.E.U8 desc[UR18][R8.64+0x18], R65 ;  /* 0x000018410800e986 */ /* 0x000fe2000c101112 */
[----:B------:R-:W-:Y:S01]  /*49c0*/  ISETP.GE.AND P1, PT, R28, 0x22, PT ;  /* 0x000000221c00780c */ /* 0x000fe20003f26270 */
[-C--:B------:R-:W-:Y:S01]  /*49d0*/  FMUL R19, R19, R7.reuse ;  /* 0x0000000713137220 */ /* 0x080fe20000400000 */
[C---:B------:R-:W-:Y:S01]  /*49e0*/  ISETP.LT.OR P6, PT, R27.reuse, 0x1, !P0 ;  /* 0x000000011b00780c */ /* 0x040fe200047c1670 */
[-C--:B------:R-:W-:Y:S01]  /*49f0*/  FMUL R20, R20, R7.reuse ;  /* 0x0000000714147220 */ /* 0x080fe20000400000 */
[----:B-1----:R-:W-:Y:S01]  /*4a00*/  F2FP.SATFINITE.E5M2.F32.PACK_AB_MERGE_C R25, RZ, R64, RZ ;  /* 0x00000040ff19723e */ /* 0x002fe200048060ff */
[----:B------:R0:W-:Y:S01]  /*4a10*/  @!P5 STG.E.U8 desc[UR18][R8.64+0x19], R15 ;  /* 0x0000190f0800d986 */ /* 0x0001e2000c101112 */
[----:B------:R-:W-:Y:S01]  /*4a20*/  ISETP.LT.OR P5, PT, R27, 0x1, !P1 ;  /* 0x000000011b00780c */ /* 0x000fe20004fa1670 */
[----:B------:R-:W-:Y:S01]  /*4a30*/  FMUL R17, R17, R7 ;  /* 0x0000000711117220 */ /* 0x000fe20000400000 */
[----:B------:R-:W-:Y:S01]  /*4a40*/  F2FP.SATFINITE.E5M2.F32.PACK_AB_MERGE_C R63, RZ, R63, RZ ;  /* 0x0000003fff3f723e */ /* 0x000fe200048060ff */
[----:B------:R1:W-:Y:S01]  /*4a50*/  @!P3 STG.E.U8 desc[UR18][R10.64+0x19], R25 ;  /* 0x000019190a00b986 */ /* 0x0003e2000c101112 */
[----:B------:R-:W-:Y:S01]  /*4a60*/  F2FP.SATFINITE.E5M2.F32.PACK_AB_MERGE_C R61, RZ, R61, RZ ;  /* 0x0000003dff3d723e */ /* 0x000fe200048060ff */
[-C--:B------:R-:W-:Y:S01]  /*4a70*/  FMUL R18, R18, R7.reuse ;  /* 0x0000000712127220 */ /* 0x080fe20000400000 */
[----:B------:R-:W-:Y:S01]  /*4a80*/  F2FP.SATFINITE.E5M2.F32.PACK_AB_MERGE_C R29, RZ, R62, RZ ;  /* 0x0000003eff1d723e */ /* 0x000fe200048060ff */
[----:B------:R-:W-:Y:S01]  /*4a90*/  @!P2 STG.E.U8 desc[UR18][R10.64+0x18], R63 ;  /* 0x0000183f0a00a986 */ /* 0x000fe2000c101112 */
[----:B------:R-:W-:Y:S01]  /*4aa0*/  ISETP.LT.OR P3, PT, R27, 0x9, !P1 ;  /* 0x000000091b00780c */ /* 0x000fe20004f61670 */
[-C--:B------:R-:W-:Y:S01]  /*4ab0*/  FMUL R13, R13, R7.reuse ;  /* 0x000000070d0d7220 */ /* 0x080fe20000400000 */
[----:B------:R-:W-:Y:S01]  /*4ac0*/  ISETP.GE.AND P2, PT, R28, 0x29, PT ;  /* 0x000000291c00780c */ /* 0x000fe20003f46270 */
[----:B------:R-:W-:Y:S01]  /*4ad0*/  @!P6 STG.E.U8 desc[UR18][R8.64+0x20], R61 ;  /* 0x0000203d0800e986 */ /* 0x000fe2000c101112 */
[C---:B------:R-:W-:Y:S01]  /*4ae0*/  ISETP.LT.OR P0, PT, R27.reuse, 0x9, !P0 ;  /* 0x000000091b00780c */ /* 0x040fe20004701670 */
[----:B------:R-:W-:Y:S01]  /*4af0*/  FMUL R16, R16, R7 ;  /* 0x0000000710107220 */ /* 0x000fe20000400000 */
[----:B------:R-:W-:Y:S01]  /*4b00*/  ISETP.GE.AND P1, PT, R28, 0x2a, PT ;  /* 0x0000002a1c00780c */ /* 0x000fe20003f26270 */
[----:B------:R-:W-:Y:S01]  /*4b10*/  @!P5 STG.E.U8 desc[UR18][R8.64+0x21], R29 ;  /* 0x0000211d0800d986 */ /* 0x000fe2000c101112 */
[----:B------:R-:W-:-:S02]  /*4b20*/  ISETP.LT.OR P6, PT, R27, 0x1, !P2 ;  /* 0x000000011b00780c */ /* 0x000fc400057c1670 */
[C---:B------:R-:W-:Y:S02]  /*4b30*/  ISETP.LT.OR P5, PT, R27.reuse, 0x1, !P1 ;  /* 0x000000011b00780c */ /* 0x040fe40004fa1670 */
[----:B------:R-:W-:Y:S02]  /*4b40*/  F2FP.SATFINITE.E5M2.F32.PACK_AB_MERGE_C R59, RZ, R59, RZ ;  /* 0x0000003bff3b723e */ /* 0x000fe400048060ff */
[----:B0-----:R-:W-:Y:S02]  /*4b50*/  F2FP.SATFINITE.E5M2.F32.PACK_AB_MERGE_C R15, RZ, R60, RZ ;  /* 0x0000003cff0f723e */ /* 0x001fe400048060ff */
[----:B------:R-:W-:Y:S01]  /*4b60*/  F2FP.SATFINITE.E5M2.F32.PACK_AB_MERGE_C R57, RZ, R57, RZ ;  /* 0x00000039ff39723e */ /* 0x000fe200048060ff */
[----:B------:R-:W-:Y:S01]  /*4b70*/  @!P0 STG.E.U8 desc[UR18][R10.64+0x20], R59 ;  /* 0x0000203b0a008986 */ /* 0x000fe2000c101112 */
[----:B-1----:R-:W-:Y:S02]  /*4b80*/  F2FP.SATFINITE.E5M2.F32.PACK_AB_MERGE_C R25, RZ, R58, RZ ;  /* 0x0000003aff19723e */ /* 0x002fe400048060ff */
[C---:B------:R-:W-:Y:S01]  /*4b90*/  ISETP.LT.OR P1, PT, R27.reuse, 0x9, !P1 ;  /* 0x000000091b00780c */ /* 0x040fe20004f21670 */
[----:B------:R0:W-:Y:S01]  /*4ba0*/  @!P3 STG.E.U8 desc[UR18][R10.64+0x21], R15 ;  /* 0x0000210f0a00b986 */ /* 0x0001e2000c101112 */
[----:B------:R-:W-:-:S02]  /*4bb0*/  ISETP.LT.OR P2, PT, R27, 0x9, !P2 ;  /* 0x000000091b00780c */ /* 0x000fc40005741670 */
[C---:B------:R-:W-:Y:S01]  /*4bc0*/  ISETP.GE.AND P3, PT, R28.reuse, 0x31, PT ;  /* 0x000000311c00780c */ /* 0x040fe20003f66270 */
[----:B------:R-:W-:Y:S01]  /*4bd0*/  @!P6 STG.E.U8 desc[UR18][R8.64+0x28], R57 ;  /* 0x000028390800e986 */ /* 0x000fe2000c101112 */
[----:B------:R-:W-:Y:S02]  /*4be0*/  ISETP.GE.AND P0, PT, R28, 0x32, PT ;  /* 0x000000321c00780c */ /* 0x000fe40003f06270 */
[----:B------:R-:W-:Y:S01]  /*4bf0*/  F2FP.SATFINITE.E5M2.F32.PACK_AB_MERGE_C R23, RZ, R23, RZ ;  /* 0x00000017ff17723e */ /* 0x000fe200048060ff */
[----:B------:R1:W-:Y:S01]  /*4c00*/  @!P5 STG.E.U8 desc[UR18][R8.64+0x29], R25 ;  /* 0x000029190800d986 */ /* 0x0003e2000c101112 */
[C---:B------:R-:W-:Y:S02]  /*4c10*/  ISETP.LT.OR P5, PT, R27.reuse, 0x1, !P3 ;  /* 0x000000011b00780c */ /* 0x040fe40005fa1670 */
[----:B------:R-:W-:Y:S02]  /*4c20*/  ISETP.LT.OR P6, PT, R27, 0x1, !P0 ;  /* 0x000000011b00780c */ /* 0x000fe400047c1670 */
[----:B0-----:R-:W-:Y:S01]  /*4c30*/  F2FP.SATFINITE.E5M2.F32.PACK_AB_MERGE_C R15, RZ, R56, RZ ;  /* 0x00000038ff0f723e */ /* 0x001fe200048060ff */
[----:B------:R-:W-:Y:S01]  /*4c40*/  @!P2 STG.E.U8 desc[UR18][R10.64+0x28], R23 ;  /* 0x000028170a00a986 */ /* 0x000fe2000c101112 */
[----:B------:R-:W-:-:S02]  /*4c50*/  F2FP.SATFINITE.E5M2.F32.PACK_AB_MERGE_C R21, RZ, R21, RZ ;  /* 0x00000015ff15723e */ /* 0x000fc400048060ff */
[C---:B------:R-:W-:Y:S01]  /*4c60*/  ISETP.GE.AND P2, PT, R28.reuse, 0x3a, PT ;  /* 0x0000003a1c00780c */ /* 0x040fe20003f46270 */
[----:B------:R0:W-:Y:S01]  /*4c70*/  @!P1 STG.E.U8 desc[UR18][R10.64+0x29], R15 ;  /* 0x0000290f0a009986 */ /* 0x0001e2000c101112 */
[C---:B------:R-:W-:Y:S02]  /*4c80*/  ISETP.LT.OR P1, PT, R27.reuse, 0x9, !P3 ;  /* 0x000000091b00780c */ /* 0x040fe40005f21670 */
[----:B-1----:R-:W-:Y:S01]  /*4c90*/  F2FP.SATFINITE.E5M2.F32.PACK_AB_MERGE_C R25, RZ, R22, RZ ;  /* 0x00000016ff19723e */ /* 0x002fe200048060ff */
[----:B------:R1:W-:Y:S01]  /*4ca0*/  @!P5 STG.E.U8 desc[UR18][R8.64+0x30], R21 ;  /* 0x000030150800d986 */ /* 0x0003e2000c101112 */
[----:B------:R-:W-:Y:S02]  /*4cb0*/  ISETP.GE.AND P3, PT, R28, 0x39, PT ;  /* 0x000000391c00780c */ /* 0x000fe40003f66270 */
[C---:B------:R-:W-:Y:S01]  /*4cc0*/  ISETP.LT.OR P0, PT, R27.reuse, 0x9, !P0 ;  /* 0x000000091b00780c */ /* 0x040fe20004701670 */
[----:B------:R2:W-:Y:S01]  /*4cd0*/  @!P6 STG.E.U8 desc[UR18][R8.64+0x31], R25 ;  /* 0x000031190800e986 */ /* 0x0005e2000c101112 */
[----:B------:R-:W-:-:S02]  /*4ce0*/  ISETP.LT.OR P5, PT, R27, 0x1, !P3 ;  /* 0x000000011b00780c */ /* 0x000fc40005fa1670 */
[C---:B------:R-:W-:Y:S02]  /*4cf0*/  ISETP.LT.OR P6, PT, R27.reuse, 0x1, !P2 ;  /* 0x000000011b00780c */ /* 0x040fe400057c1670 */
[C---:B------:R-:W-:Y:S02]  /*4d00*/  ISETP.LT.OR P3, PT, R27.reuse, 0x9, !P3 ;  /* 0x000000091b00780c */ /* 0x040fe40005f61670 */
[----:B------:R-:W-:Y:S02]  /*4d10*/  ISETP.LT.OR P2, PT, R27, 0x9, !P2 ;  /* 0x000000091b00780c */ /* 0x000fe40005741670 */
[----:B------:R-:W-:Y:S02]  /*4d20*/  F2FP.SATFINITE.E5M2.F32.PACK_AB_MERGE_C R19, RZ, R19, RZ ;  /* 0x00000013ff13723e */ /* 0x000fe400048060ff */
[----:B0-----:R-:W-:Y:S02]  /*4d30*/  F2FP.SATFINITE.E5M2.F32.PACK_AB_MERGE_C R15, RZ, R20, RZ ;  /* 0x00000014ff0f723e */ /* 0x001fe400048060ff */
[----:B------:R-:W-:Y:S01]  /*4d40*/  F2FP.SATFINITE.E5M2.F32.PACK_AB_MERGE_C R17, RZ, R17, RZ ;  /* 0x00000011ff11723e */ /* 0x000fe200048060ff */
[----:B------:R2:W-:Y:S01]  /*4d50*/  @!P1 STG.E.U8 desc[UR18][R10.64+0x30], R19 ;  /* 0x000030130a009986 */ /* 0x0005e2000c101112 */
[----:B-1----:R-:W-:-:S02]  /*4d60*/  F2FP.SATFINITE.E5M2.F32.PACK_AB_MERGE_C R21, RZ, R18, RZ ;  /* 0x00000012ff15723e */ /* 0x002fc400048060ff */
[----:B------:R-:W-:Y:S01]  /*4d70*/  F2FP.SATFINITE.E5M2.F32.PACK_AB_MERGE_C R13, RZ, R13, RZ ;  /* 0x0000000dff0d723e */ /* 0x000fe200048060ff */
[----:B------:R2:W-:Y:S01]  /*4d80*/  @!P0 STG.E.U8 desc[UR18][R10.64+0x31], R15 ;  /* 0x0000310f0a008986 */ /* 0x0005e2000c101112 */
[----:B------:R-:W-:-:S03]  /*4d90*/  F2FP.SATFINITE.E5M2.F32.PACK_AB_MERGE_C R23, RZ, R16, RZ ;  /* 0x00000010ff17723e */ /* 0x000fc600048060ff */
[----:B------:R2:W-:Y:S04]  /*4da0*/  @!P5 STG.E.U8 desc[UR18][R8.64+0x38], R17 ;  /* 0x000038110800d986 */ /* 0x0005e8000c101112 */
[----:B------:R2:W-:Y:S04]  /*4db0*/  @!P6 STG.E.U8 desc[UR18][R8.64+0x39], R21 ;  /* 0x000039150800e986 */ /* 0x0005e8000c101112 */
[----:B------:R2:W-:Y:S04]  /*4dc0*/  @!P3 STG.E.U8 desc[UR18][R10.64+0x38], R13 ;  /* 0x0000380d0a00b986 */ /* 0x0005e8000c101112 */
[----:B------:R2:W-:Y:S02]  /*4dd0*/  @!P2 STG.E.U8 desc[UR18][R10.64+0x39], R23 ;  /* 0x000039170a00a986 */ /* 0x0005e4000c101112 */
.L_x_103:
[----:B------:R-:W-:Y:S05]  /*4de0*/  BSYNC B0 ;  /* 0x0000000000007941 */ /* 0x000fea0003800000 */
.L_x_37:
[----:B------:R-:W-:Y:S01]  /*4df0*/  ULDC UR6, c[0x0][0xc] ;  /* 0x0000030000067ab9 */ /* 0x000fe20000000800 */
[----:B------:R-:W-:Y:S01]  /*4e00*/  ULDC UR7, c[0x0][0x10] ;  /* 0x0000040000077ab9 */ /* 0x000fe20000000800 */
[----:B0-23--:R-:W0:Y:S01]  /*4e10*/  LDC R9, c[0x0][0x14] ;  /* 0x00000500ff097b82 */ /* 0x00de220000000800 */
[----:B------:R-:W-:Y:S01]  /*4e20*/  UIMAD.WIDE.U32 UR6, UR6, UR7, URZ ;  /* 0x00000007060672a5 */ /* 0x000fe2000f8e003f */
[----:B-----5:R-:W-:Y:S01]  /*4e30*/  PRMT R8, RZ, 0x7610, R8 ;  /* 0x00007610ff087816 */ /* 0x020fe20000000008 */
[----:B------:R-:W-:Y:S02]  /*4e40*/  IMAD.MOV.U32 R15, RZ, RZ, -0x1 ;  /* 0xffffffffff0f7424 */ /* 0x000fe400078e00ff */
[----:B------:R-:W-:Y:S02]  /*4e50*/  IMAD.MOV.U32 R73, RZ, RZ, -0x1 ;  /* 0xffffffffff497424 */ /* 0x000fe400078e00ff */
[----:B0-----:R-:W-:-:S04]  /*4e60*/  IMAD.WIDE.U32 R4, R9, UR6, R4 ;  /* 0x0000000609047c25 */ /* 0x001fc8000f8e0004 */
[----:B------:R-:W-:Y:S01]  /*4e70*/  IMAD R9, R9, UR7, RZ ;  /* 0x0000000709097c24 */ /* 0x000fe2000f8e02ff */
[----:B------:R-:W-:Y:S02]  /*4e80*/  ULDC.64 UR6, c[0x0][0x650] ;  /* 0x0001940000067ab9 */ /* 0x000fe40000000a00 */
[----:B------:R-:W-:Y:S01]  /*4e90*/  ISETP.GE.U32.AND P0, PT, R4, UR6, PT ;  /* 0x0000000604007c0c */ /* 0x000fe2000bf06070 */
[----:B------:R-:W-:-:S05]  /*4ea0*/  IMAD.IADD R5, R5, 0x1, R9 ;  /* 0x0000000105057824 */ /* 0x000fca00078e0209 */
[----:B------:R-:W-:-:S13]  /*4eb0*/  ISETP.GE.U32.AND.EX P0, PT, R5, UR7, PT, P0 ;  /* 0x0000000705007c0c */ /* 0x000fda000bf06100 */
[----:B------:R-:W-:Y:S05]  /*4ec0*/  @P0 BRA `(.L_x_104) ;  /* 0x0000000400600947 */ /* 0x000fea0003800000 */
[----:B------:R-:W0:Y:S01]  /*4ed0*/  S2R R22, SR_CTAID.X ;  /* 0x0000000000167919 */ /* 0x000e220000002500 */
[----:B------:R-:W2:Y:S01]  /*4ee0*/  LDC.64 R16, c[0x0][0x628] ;  /* 0x00018a00ff107b82 */ /* 0x000ea20000000a00 */
[----:B------:R-:W-:Y:S01]  /*4ef0*/  ULDC UR6, c[0x0][0x150] ;  /* 0x0000540000067ab9 */ /* 0x000fe20000000800 */
[----:B------:R-:W-:Y:S01]  /*4f00*/  IMAD.MOV.U32 R14, RZ, RZ, R4 ;  /* 0x000000ffff0e7224 */ /* 0x000fe200078e0004 */
[----:B-1--4-:R-:W1:Y:S01]  /*4f10*/  S2R R24, SR_CTAID.Y ;  /* 0x0000000000187919 */ /* 0x012e620000002600 */
[----:B------:R-:W-:-:S04]  /*4f20*/  IMAD.MOV.U32 R15, RZ, RZ, R5 ;  /* 0x000000ffff0f7224 */ /* 0x000fc800078e0005 */
[----:B------:R-:W3:Y:S08]  /*4f30*/  LDC R25, c[0x0][0x144] ;  /* 0x00005100ff197b82 */ /* 0x000ef00000000800 */
[----:B------:R-:W4:Y:S08]  /*4f40*/  LDC R18, c[0x0][0x630] ;  /* 0x00018c00ff127b82 */ /* 0x000f300000000800 */
[----:B------:R-:W1:Y:S01]  /*4f50*/  LDC.64 R20, c[0x0][0x620] ;  /* 0x00018800ff147b82 */ /* 0x000e620000000a00 */
[----:B--2---:R-:W-:-:S04]  /*4f60*/  ISETP.NE.U32.AND P0, PT, R16, RZ, PT ;  /* 0x000000ff1000720c */ /* 0x004fc80003f05070 */
[----:B------:R-:W-:Y:S02]  /*4f70*/  ISETP.NE.AND.EX P0, PT, R17, RZ, PT, P0 ;  /* 0x000000ff1100720c */ /* 0x000fe40003f05300 */
[----:B0-----:R-:W-:-:S05]  /*4f80*/  I2FP.F32.U32 R8, R22 ;  /* 0x0000001600087245 */ /* 0x001fca0000201000 */
[----:B------:R-:W-:-:S04]  /*4f90*/  FMUL R8, R8, UR6 ;  /* 0x0000000608087c20 */ /* 0x000fc80008400000 */
[----:B------:R0:W2:Y:S02]  /*4fa0*/  F2I.U32.TRUNC.NTZ R23, R8 ;  /* 0x0000000800177305 */ /* 0x0000a4000020f000 */
[----:B---34-:R-:W-:Y:S05]  /*4fb0*/  @!P0 BRA `(.L_x_105) ;  /* 0x0000000000288947 */ /* 0x018fea0003800000 */
[----:B------:R-:W3:Y:S02]  /*4fc0*/  LDC R9, c[0x0][0x634] ;  /* 0x00018d00ff097b82 */ /* 0x000ee40000000800 */
[----:B---3--:R-:W-:-:S05]  /*4fd0*/  IADD3 R13, P0, R4, R9, RZ ;  /* 0x00000009040d7210 */ /* 0x008fca0007f1e0ff */
[----:B------:R-:W-:-:S04]  /*4fe0*/  IMAD.X R19, RZ, RZ, R5, P0 ;  /* 0x000000ffff137224 */ /* 0x000fc800000e0605 */
[----:B0-----:R-:W-:-:S04]  /*4ff0*/  IMAD.WIDE.U32 R8, R19, R16, RZ ;  /* 0x0000001013087225 */ /* 0x001fc800078e00ff */
[----:B------:R-:W-:-:S04]  /*5000*/  IMAD.WIDE.U32 R10, P0, R13, R17, R8 ;  /* 0x000000110d0a7225 */ /* 0x000fc80007800008 */
[----:B------:R-:W-:-:S04]  /*5010*/  IMAD.WIDE.U32 R8, R13, R16, RZ ;  /* 0x000000100d087225 */ /* 0x000fc800078e00ff */
[----:B------:R-:W-:Y:S01]  /*5020*/  IMAD.X R15, RZ, RZ, RZ, P0 ;  /* 0x000000ffff0f7224 */ /* 0x000fe200000e06ff */
[----:B------:R-:W-:Y:S01]  /*5030*/  IADD3 RZ, P0, R9, R10, RZ ;  /* 0x0000000a09ff7210 */ /* 0x000fe20007f1e0ff */
[----:B------:R-:W-:-:S04]  /*5040*/  IMAD.MOV.U32 R14, RZ, RZ, R11 ;  /* 0x000000ffff0e7224 */ /* 0x000fc800078e000b */
[----:B------:R-:W-:-:S08]  /*5050*/  IMAD.WIDE.U32.X R14, R19, R17, R14, P0 ;  /* 0x00000011130e7225 */ /* 0x000fd000000e040e */
.L_x_105:
[----:B------:R-:W3:Y:S01]  /*5060*/  LDC.64 R30, c[0x0][0x640] ;  /* 0x00019000ff1e7b82 */ /* 0x000ee20000000a00 */
[-C--:B------:R-:W-:Y:S01]  /*5070*/  SHF.R.U64 R73, R14, R18.reuse, R15 ;  /* 0x000000120e497219 */ /* 0x080fe2000000120f */
[----:B--2---:R-:W-:Y:S01]  /*5080*/  IMAD.MOV R23, RZ, RZ, -R23 ;  /* 0x000000ffff177224 */ /* 0x004fe200078e0a17 */
[----:B0-----:R-:W-:Y:S01]  /*5090*/  SHF.R.U32.HI R8, RZ, R18, R15 ;  /* 0x00000012ff087219 */ /* 0x001fe2000001160f */
[----:B------:R-:W-:Y:S01]  /*50a0*/  ULDC UR6, c[0x0][0x154] ;  /* 0x0000550000067ab9 */ /* 0x000fe20000000800 */
[----:B------:R-:W-:Y:S01]  /*50b0*/  IADD3 R11, P0, RZ, -R73, RZ ;  /* 0x80000049ff0b7210 */ /* 0x000fe20007f1e0ff */
[----:B------:R-:W-:Y:S02]  /*50c0*/  IMAD R23, R25, R23, R22 ;  /* 0x0000001719177224 */ /* 0x000fe400078e0216 */
[----:B------:R-:W0:Y:S01]  /*50d0*/  LDC R14, c[0x0][0x618] ;  /* 0x00018600ff0e7b82 */ /* 0x000e220000000800 */
[----:B------:R-:W-:Y:S02]  /*50e0*/  IMAD.MOV.U32 R13, RZ, RZ, 0x1 ;  /* 0x00000001ff0d7424 */ /* 0x000fe400078e00ff */
[----:B------:R-:W-:-:S04]  /*50f0*/  IMAD.X R9, RZ, RZ, ~R8, P0 ;  /* 0x000000ffff097224 */ /* 0x000fc800000e0e08 */
[-C--:B-1----:R-:W-:Y:S01]  /*5100*/  IMAD R10, R9, R20.reuse, RZ ;  /* 0x00000014090a7224 */ /* 0x082fe200078e02ff */
[----:B------:R-:W1:Y:S01]  /*5110*/  LDC R26, c[0x0][0x608] ;  /* 0x00018200ff1a7b82 */ /* 0x000e620000000800 */
[----:B------:R-:W-:-:S04]  /*5120*/  IMAD.WIDE.U32 R8, R11, R20, R4 ;  /* 0x000000140b087225 */ /* 0x000fc800078e0004 */
[----:B------:R-:W-:Y:S01]  /*5130*/  IMAD R11, R11, R21, R10 ;  /* 0x000000150b0b7224 */ /* 0x000fe200078e020a */
[----:B------:R-:W-:Y:S02]  /*5140*/  I2FP.F32.U32 R10, R24 ;  /* 0x00000018000a7245 */ /* 0x000fe40000201000 */
[----:B------:R-:W2:Y:S01]  /*5150*/  LDC R28, c[0x0][0x658] ;  /* 0x00019600ff1c7b82 */ /* 0x000ea20000000800 */
[----:B------:R-:W-:Y:S01]  /*5160*/  IMAD.IADD R9, R9, 0x1, R11 ;  /* 0x0000000109097824 */ /* 0x000fe200078e020b */
[----:B---3--:R-:W-:Y:S01]  /*5170*/  ISETP.NE.U32.AND P0, PT, R30, RZ, PT ;  /* 0x000000ff1e00720c */ /* 0x008fe20003f05070 */
[----:B------:R-:W-:Y:S01]  /*5180*/  FMUL R10, R10, UR6 ;  /* 0x000000060a0a7c20 */ /* 0x000fe20008400000 */
[----:B------:R-:W-:Y:S02]  /*5190*/  IMAD.MOV.U32 R11, RZ, RZ, -0x1 ;  /* 0xffffffffff0b7424 */ /* 0x000fe400078e00ff */
[----:B------:R-:W-:Y:S01]  /*51a0*/  ISETP.NE.AND.EX P0, PT, R31, RZ, PT, P0 ;  /* 0x000000ff1f00720c */ /* 0x000fe20003f05300 */
[----:B------:R3:W4:Y:S01]  /*51b0*/  F2I.U32.TRUNC.NTZ R19, R10 ;  /* 0x0000000a00137305 */ /* 0x000722000020f000 */
[----:B------:R-:W3:Y:S01]  /*51c0*/  LDC R21, c[0x0][0x148] ;  /* 0x00005200ff157b82 */ /* 0x000ee20000000800 */
[----:B0-----:R-:W-:-:S02]  /*51d0*/  SHF.R.U64 R18, R8, R14, R9 ;  /* 0x0000000e08127219 */ /* 0x001fc40000001209 */
[----:B------:R-:W-:-:S05]  /*51e0*/  SHF.R.U32.HI R9, RZ, R14, R9 ;  /* 0x0000000eff097219 */ /* 0x000fca0000011609 */
[----:B------:R-:W0:Y:S01]  /*51f0*/  LDC R22, c[0x0][0x600] ;  /* 0x00018000ff167b82 */ /* 0x000e220000000800 */
[-CC-:B-1----:R-:W-:Y:S02]  /*5200*/  SHF.R.U64 R16, R18, R26.reuse, R9.reuse ;  /* 0x0000001a12107219 */ /* 0x182fe40000001209 */
[----:B------:R-:W-:-:S05]  /*5210*/  SHF.R.U32.HI R9, RZ, R26, R9 ;  /* 0x0000001aff097219 */ /* 0x000fca0000011609 */
[----:B------:R-:W1:Y:S01]  /*5220*/  LDC R27, c[0x0][0x648] ;  /* 0x00019200ff1b7b82 */ /* 0x000e620000000800 */
[-CC-:B--2---:R-:W-:Y:S02]  /*5230*/  SHF.R.U64 R20, R16, R28.reuse, R9.reuse ;  /* 0x0000001c10147219 */ /* 0x184fe40000001209 */
[-C--:B------:R-:W-:Y:S02]  /*5240*/  SHF.L.U32 R11, R11, R28.reuse, RZ ;  /* 0x0000001c0b0b7219 */ /* 0x080fe400000006ff */
[-C--:B------:R-:W-:Y:S01]  /*5250*/  SHF.R.U32.HI R9, RZ, R28.reuse, R9 ;  /* 0x0000001cff097219 */ /* 0x080fe20000011609 */
[----:B------:R-:W-:Y:S01]  /*5260*/  IMAD.MOV.U32 R8, RZ, RZ, R20 ;  /* 0x000000ffff087224 */ /* 0x000fe200078e0014 */
[----:B------:R-:W-:Y:S01]  /*5270*/  SHF.L.U32 R26, R13, R28, RZ ;  /* 0x0000001c0d1a7219 */ /* 0x000fe200000006ff */
[----:B------:R-:W2:Y:S01]  /*5280*/  LDC R29, c[0x0][0x638] ;  /* 0x00018e00ff1d7b82 */ /* 0x000ea20000000800 */
[----:B------:R-:W-:-:S07]  /*5290*/  LOP3.LUT R25, RZ, R11, RZ, 0x33, !PT ;  /* 0x0000000bff197212 */ /* 0x000fce00078e33ff */
[----:B------:R-:W0:Y:S01]  /*52a0*/  LDC R32, c[0x0][0x610] ;  /* 0x00018400ff207b82 */ /* 0x000e220000000800 */
[----:B----4-:R-:W-:Y:S05]  /*52b0*/  @!P0 BRA `(.L_x_106) ;  /* 0x0000000000288947 */ /* 0x010fea0003800000 */
[----:B------:R-:W4:Y:S02]  /*52c0*/  LDC R13, c[0x0][0x64c] ;  /* 0x00019300ff0d7b82 */ /* 0x000f240000000800 */
[----:B----4-:R-:W-:-:S05]  /*52d0*/  IADD3 R13, P0, R20, R13, RZ ;  /* 0x0000000d140d7210 */ /* 0x010fca0007f1e0ff */
[----:B------:R-:W-:-:S04]  /*52e0*/  IMAD.X R17, RZ, RZ, R9, P0 ;  /* 0x000000ffff117224 */ /* 0x000fc800000e0609 */
[----:B------:R-:W-:-:S04]  /*52f0*/  IMAD.WIDE.U32 R8, R17, R30, RZ ;  /* 0x0000001e11087225 */ /* 0x000fc800078e00ff */
[----:B---3--:R-:W-:-:S04]  /*5300*/  IMAD.WIDE.U32 R10, P0, R13, R31, R8 ;  /* 0x0000001f0d0a7225 */ /* 0x008fc80007800008 */
[----:B------:R-:W-:-:S04]  /*5310*/  IMAD.WIDE.U32 R8, R13, R30, RZ ;  /* 0x0000001e0d087225 */ /* 0x000fc800078e00ff */
[----:B------:R-:W-:Y:S01]  /*5320*/  IMAD.X R15, RZ, RZ, RZ, P0 ;  /* 0x000000ffff0f7224 */ /* 0x000fe200000e06ff */
[----:B------:R-:W-:Y:S01]  /*5330*/  IADD3 RZ, P0, R9, R10, RZ ;  /* 0x0000000a09ff7210 */ /* 0x000fe20007f1e0ff */
[----:B------:R-:W-:-:S04]  /*5340*/  IMAD.MOV.U32 R14, RZ, RZ, R11 ;  /* 0x000000ffff0e7224 */ /* 0x000fc800078e000b */
[----:B------:R-:W-:-:S08]  /*5350*/  IMAD.WIDE.U32.X R8, R17, R31, R14, P0 ;  /* 0x0000001f11087225 */ /* 0x000fd000000e040e */
.L_x_106:
[----:B-1----:R-:W-:Y:S01]  /*5360*/  SHF.R.U64 R8, R8, R27, R9 ;  /* 0x0000001b08087219 */ /* 0x002fe20000001209 */
[----:B0-----:R-:W-:Y:S01]  /*5370*/  VIADD R13, R22, 0xffffffff ;  /* 0xffffffff160d7836 */ /* 0x001fe20000000000 */
[----:B------:R-:W-:Y:S01]  /*5380*/  LOP3.LUT R11, R16, R25, RZ, 0xc0, !PT ;  /* 0x00000019100b7212 */ /* 0x000fe200078ec0ff */
[----:B------:R-:W-:Y:S02]  /*5390*/  IMAD.MOV R19, RZ, RZ, -R19 ;  /* 0x000000ffff137224 */ /* 0x000fe400078e0a13 */
[----:B------:R-:W-:Y:S02]  /*53a0*/  IMAD.MOV R9, RZ, RZ, -R8 ;  /* 0x000000ffff097224 */ /* 0x000fe400078e0a08 */
[----:B------:R-:W-:Y:S01]  /*53b0*/  IMAD R26, R26, R8, R11 ;  /* 0x000000081a1a7224 */ /* 0x000fe200078e020b */
[----:B------:R-:W-:Y:S01]  /*53c0*/  LOP3.LUT R11, R18, R13, RZ, 0xc0, !PT ;  /* 0x0000000d120b7212 */ /* 0x000fe200078ec0ff */
[----:B---3--:R-:W-:Y:S02]  /*53d0*/  @P4 IMAD R23, R21, R19, R24 ;  /* 0x0000001315174224 */ /* 0x008fe400078e0218 */
[----:B--2---:R-:W-:-:S02]  /*53e0*/  IMAD R8, R9, R29, R20 ;  /* 0x0000001d09087224 */ /* 0x004fc400078e0214 */
[----:B------:R-:W-:Y:S02]  /*53f0*/  IMAD R26, R26, R32, R23 ;  /* 0x000000201a1a7224 */ /* 0x000fe400078e0217 */
[----:B------:R-:W-:Y:S02]  /*5400*/  IMAD R9, R8, R22, R11 ;  /* 0x0000001608097224 */ /* 0x000fe400078e020b */
[----:B------:R-:W-:-:S03]  /*5410*/  IMAD.MOV.U32 R10, RZ, RZ, 0x1 ;  /* 0x00000001ff0a7424 */ /* 0x000fc600078e00ff */
[----:B------:R-:W-:Y:S02]  /*5420*/  SEL R15, R9, R26, !P4 ;  /* 0x0000001a090f7207 */ /* 0x000fe40006000000 */
[----:B------:R-:W-:Y:S02]  /*5430*/  PRMT R8, R10, 0x7610, R8 ;  /* 0x000076100a087816 */ /* 0x000fe40000000008 */
[----:B------:R-:W-:-:S07]  /*5440*/  SEL R26, R26, R9, !P4 ;  /* 0x000000091a1a7207 */ /* 0x000fce0006000000 */
.L_x_104:
[----:B------:R-:W-:Y:S01]  /*5450*/  LOP3.LUT P0, RZ, R8, 0xff, RZ, 0xc0, !PT ;  /* 0x000000ff08ff7812 */ /* 0x000fe2000780c0ff */
[----:B------:R-:W-:-:S12]  /*5460*/  IMAD.MOV.U32 R71, RZ, RZ, R26 ;  /* 0x000000ffff477224 */ /* 0x000fd800078e001a */
[----:B------:R-:W-:Y:S05]  /*5470*/  @P0 BRA `(.L_x_107) ;  /* 0xffffffbc00580947 */ /* 0x000fea000383ffff */
[----:B------:R-:W-:Y:S05]  /*5480*/  EXIT ;  /* 0x000000000000794d */ /* 0x000fea0003800000 */
.L_x_7:
[----:B0-----:R-:W-:Y:S01]  /*5490*/  ULDC.64 UR4, c[0x0][0x650] ;  /* 0x0001940000047ab9 */ /* 0x001fe20000000a00 */
        /* <DEDUP_REMOVED lines=25> */
.L_x_109:
[----:B------:R-:W0:Y:S01]  /*5630*/  LDC.64 R28, c[0x0][0x640] ;  /* 0x00019000ff1c7b82 */ /* 0x000e220000000a00 */
[-CC-:B------:R-:W-:Y:S01]  /*5640*/  SHF.R.U64 R21, R16, R6.reuse, R17.reuse ;  /* 0x0000000610157219 */ /* 0x180fe20000001211 */
[----:B------:R-:W-:Y:S01]  /*5650*/  IMAD.MOV.U32 R31, RZ, RZ, 0x1 ;  /* 0x00000001ff1f7424 */ /* 0x000fe200078e00ff */
[----:B------:R-:W-:Y:S02]  /*5660*/  SHF.R.U32.HI R3, RZ, R6, R17 ;  /* 0x00000006ff037219 */ /* 0x000fe40000011611 */
[----:B------:R-:W-:-:S03]  /*5670*/  IADD3 R15, P0, RZ, -R21, RZ ;  /* 0x80000015ff0f7210 */ /* 0x000fc60007f1e0ff */
[----:B------:R-:W1:Y:S02]  /*5680*/  LDC R14, c[0x0][0x618] ;  /* 0x00018600ff0e7b82 */ /* 0x000e640000000800 */
[----:B------:R-:W-:Y:S02]  /*5690*/  IMAD.X R3, RZ, RZ, ~R3, P0 ;  /* 0x000000ffff037224 */ /* 0x000fe400000e0e03 */
[----:B------:R-:W-:-:S04]  /*56a0*/  IMAD.WIDE.U32 R12, R15, R22, R4 ;  /* 0x000000160f0c7225 */ /* 0x000fc800078e0004 */
[----:B------:R-:W2:Y:S01]  /*56b0*/  LDC R16, c[0x0][0x608] ;  /* 0x00018200ff107b82 */ /* 0x000ea20000000800 */
[----:B------:R-:W-:-:S04]  /*56c0*/  IMAD R6, R3, R22, RZ ;  /* 0x0000001603067224 */ /* 0x000fc800078e02ff */
[----:B------:R-:W-:-:S03]  /*56d0*/  IMAD R3, R15, R23, R6 ;  /* 0x000000170f037224 */ /* 0x000fc600078e0206 */
[----:B------:R-:W3:Y:S01]  /*56e0*/  LDC R26, c[0x0][0x658] ;  /* 0x00019600ff1a7b82 */ /* 0x000ee20000000800 */
[----:B------:R-:W-:Y:S01]  /*56f0*/  IMAD.IADD R3, R13, 0x1, R3 ;  /* 0x000000010d037824 */ /* 0x000fe200078e0203 */
[----:B0-----:R-:W-:Y:S01]  /*5700*/  ISETP.NE.U32.AND P0, PT, R28, RZ, PT ;  /* 0x000000ff1c00720c */ /* 0x001fe20003f05070 */
[----:B------:R-:W-:-:S03]  /*5710*/  IMAD.MOV.U32 R13, RZ, RZ, -0x1 ;  /* 0xffffffffff0d7424 */ /* 0x000fc600078e00ff */
        /* <DEDUP_REMOVED lines=25> */
.L_x_110:
[----:B-1----:R-:W-:Y:S01]  /*58b0*/  SHF.R.U64 R6, R12, R25, R13 ;  /* 0x000000190c067219 */ /* 0x002fe2000000120d */
[----:B0-----:R-:W-:Y:S01]  /*58c0*/  VIADD R13, R24, 0xffffffff ;  /* 0xffffffff180d7836 */ /* 0x001fe20000000000 */
[----:B------:R-:W-:Y:S01]  /*58d0*/  SHF.L.U32 R9, R31, R26, RZ ;  /* 0x0000001a1f097219 */ /* 0x000fe200000006ff */
[----:B------:R-:W-:Y:S01]  /*58e0*/  @P4 IMAD R10, R11, R20, R8 ;  /* 0x000000140b0a4224 */ /* 0x000fe200078e0208 */
[----:B------:R-:W-:Y:S01]  /*58f0*/  LOP3.LUT R3, R22, R33, RZ, 0xc0, !PT ;  /* 0x0000002116037212 */ /* 0x000fe200078ec0ff */
[----:B------:R-:W-:Y:S01]  /*5900*/  IMAD.MOV R12, RZ, RZ, -R6 ;  /* 0x000000ffff0c7224 */ /* 0x000fe200078e0a06 */
[----:B------:R-:W-:Y:S01]  /*5910*/  LOP3.LUT R18, R18, R13, RZ, 0xc0, !PT ;  /* 0x0000000d12127212 */ /* 0x000fe200078ec0ff */
[----:B------:R-:W-:Y:S02]  /*5920*/  IMAD.MOV.U32 R16, RZ, RZ, R21 ;  /* 0x000000ffff107224 */ /* 0x000fe400078e0015 */
[----:B------:R-:W-:Y:S02]  /*5930*/  IMAD R9, R9, R6, R3 ;  /* 0x0000000609097224 */ /* 0x000fe400078e0203 */
[----:B--2---:R-:W-:-:S02]  /*5940*/  IMAD R3, R12, R27, R23 ;  /* 0x0000001b0c037224 */ /* 0x004fc400078e0217 */
[----:B---3--:R-:W-:Y:S02]  /*5950*/  IMAD R10, R9, R30, R10 ;  /* 0x0000001e090a7224 */ /* 0x008fe400078e020a */
[----:B------:R-:W-:Y:S02]  /*5960*/  IMAD.MOV.U32 R6, RZ, RZ, 0x1 ;  /* 0x00000001ff067424 */ /* 0x000fe400078e00ff */
[----:B------:R-:W-:-:S03]  /*5970*/  IMAD R9, R3, R24, R18 ;  /* 0x0000001803097224 */ /* 0x000fc600078e0212 */
[----:B------:R-:W-:Y:S02]  /*5980*/  PRMT R3, R6, 0x7610, R3 ;  /* 0x0000761006037816 */ /* 0x000fe40000000003 */
[----:B------:R-:W-:Y:S02]  /*5990*/  SEL R6, R9, R10, !P4 ;  /* 0x0000000a09067207 */ /* 0x000fe40006000000 */
[----:B------:R-:W-:-:S07]  /*59a0*/  SEL R18, R10, R9, !P4 ;  /* 0x000000090a127207 */ /* 0x000fce0006000000 */
.L_x_108:
[----:B------:R-:W-:-:S08]  /*59b0*/  NOP ;  /* 0x0000000000007918 */ /* 0x000fd00000000000 */
[----:B------:R-:W0:-:S00]  /*59c0*/  USETMAXREG.DEALLOC.CTAPOOL 0x28 ;  /* 0x00000028000079c8 */ /* 0x000e0000080e0500 */
[----:B0-----:R-:W-:-:S13]  /*59d0*/  ISETP.NE.AND P0, PT, R7, RZ, PT ;  /* 0x000000ff0700720c */ /* 0x001fda0003f05270 */
[----:B------:R-:W-:Y:S05]  /*59e0*/  @P0 EXIT ;  /* 0x000000000000094d */ /* 0x000fea0003800000 */
[----:B------:R-:W-:Y:S01]  /*59f0*/  LOP3.LUT P0, RZ, R3, 0xff, RZ, 0xc0, !PT ;  /* 0x000000ff03ff7812 */ /* 0x000fe2000780c0ff */
[----:B------:R-:W-:Y:S02]  /*5a00*/  IMAD.MOV.U32 R3, RZ, RZ, 0x1 ;  /* 0x00000001ff037424 */ /* 0x000fe400078e00ff */
[----:B------:R-:W-:-:S10]  /*5a10*/  IMAD.MOV.U32 R17, RZ, RZ, RZ ;  /* 0x000000ffff117224 */ /* 0x000fd400078e00ff */
[----:B------:R-:W-:Y:S05]  /*5a20*/  @!P0 BRA `(.L_x_111) ;  /* 0x0000000c003c8947 */ /* 0x000fea0003800000 */
[----:B------:R-:W0:Y:S01]  /*5a30*/  LDC R3, c[0x0][0x28c] ;  /* 0x0000a300ff037b82 */ /* 0x000e220000000800 */
[----:B------:R-:W1:Y:S01]  /*5a40*/  S2R R12, SR_CgaCtaId ;  /* 0x00000000000c7919 */ /* 0x000e620000008800 */
[----:B------:R-:W-:Y:S01]  /*5a50*/  ULDC UR5, c[0x0][0x658] ;  /* 0x0001960000057ab9 */ /* 0x000fe20000000800 */
[----:B------:R-:W-:Y:S01]  /*5a60*/  UMOV UR7, 0xffffffff ;  /* 0xffffffff00077882 */ /* 0x000fe20000000000 */
[----:B------:R-:W-:Y:S01]  /*5a70*/  ULDC UR6, c[0x0][0xc] ;  /* 0x0000030000067ab9 */ /* 0x000fe20000000800 */
[----:B------:R-:W-:Y:S01]  /*5a80*/  USHF.L.U32 UR8, UR7, UR5, URZ ;  /* 0x0000000507087299 */ /* 0x000fe2000800063f */
[----:B------:R-:W-:Y:S01]  /*5a90*/  BSSY B0, `(.L_x_111) ;  /* 0x00000c8000007945 */ /* 0x000fe20003800000 */
[----:B------:R-:W-:Y:S01]  /*5aa0*/  UMOV UR9, 0x1 ;  /* 0x0000000100097882 */ /* 0x000fe20000000000 */
[----:B------:R-:W-:Y:S01]  /*5ab0*/  ULDC UR7, c[0x0][0x10] ;  /* 0x0000040000077ab9 */ /* 0x000fe20000000800 */
[----:B------:R-:W-:Y:S01]  /*5ac0*/  USHF.L.U32 UR18, UR9, UR5, URZ ;  /* 0x0000000509127299 */ /* 0x000fe2000800063f */
[----:B------:R-:W-:Y:S01]  /*5ad0*/  IMAD.MOV.U32 R14, RZ, RZ, 0x1 ;  /* 0x00000001ff0e7424 */ /* 0x000fe200078e00ff */
[----:B------:R-:W-:Y:S01]  /*5ae0*/  UIMAD.WIDE.U32 UR6, UR6, UR7, URZ ;  /* 0x00000007060672a5 */ /* 0x000fe2000f8e003f */
[----:B------:R-:W-:Y:S01]  /*5af0*/  LOP3.LUT R15, R2, 0x2, RZ, 0xfc, !PT ;  /* 0x00000002020f7812 */ /* 0x000fe200078efcff */
[----:B------:R-:W-:Y:S01]  /*5b00*/  ULDC UR5, c[0x0][0x14] ;  /* 0x0000050000057ab9 */ /* 0x000fe20000000800 */
[----:B------:R-:W-:Y:S01]  /*5b10*/  IMAD.MOV.U32 R17, RZ, RZ, RZ ;  /* 0x000000ffff117224 */ /* 0x000fe200078e00ff */
[----:B------:R-:W-:-:S02]  /*5b20*/  UIMAD.WIDE.U32 UR20, UR6, UR5, URZ ;  /* 0x00000005061472a5 */ /* 0x000fc4000f8e003f */
[----:B------:R-:W-:Y:S01]  /*5b30*/  UIMAD UR13, UR7, UR5, URZ ;  /* 0x00000005070d72a4 */ /* 0x000fe2000f8e023f */
[----:B------:R-:W-:Y:S01]  /*5b40*/  ULDC UR4, c[0x0][0x600] ;  /* 0x0001800000047ab9 */ /* 0x000fe20000000800 */
[----:B------:R-:W-:Y:S02]  /*5b50*/  ULOP3.LUT UR17, URZ, UR8, URZ, 0x33, !UPT ;  /* 0x000000083f117292 */ /* 0x000fe4000f8e333f */
[----:B------:R-:W-:Y:S01]  /*5b60*/  UIADD3 UR4, UR4, -0x1, URZ ;  /* 0xffffffff04047890 */ /* 0x000fe2000fffe03f */
[----:B0-----:R-:W-:Y:S01]  /*5b70*/  VIADD R3, R3, 0x1f ;  /* 0x0000001f03037836 */ /* 0x001fe20000000000 */
[----:B------:R-:W-:Y:S01]  /*5b80*/  UIADD3 UR13, UR21, UR13, URZ ;  /* 0x0000000d150d7290 */ /* 0x000fe2000fffe03f */
[----:B------:R-:W-:-:S03]  /*5b90*/  ULDC.64 UR22, c[0x0][0x198] ;  /* 0x0000660000167ab9 */ /* 0x000fc60000000a00 */
[----:B------:R-:W-:-:S04]  /*5ba0*/  SHF.R.S32.HI R8, RZ, 0x1f, R3 ;  /* 0x0000001fff087819 */ /* 0x000fc80000011403 */
[----:B------:R-:W-:Y:S01]  /*5bb0*/  LEA.HI R8, R8, R3, RZ, 0x5 ;  /* 0x0000000308087211 */ /* 0x000fe200078f28ff */
[C---:B-1----:R-:W-:Y:S02]  /*5bc0*/  IMAD.SHL.U32 R11, R12.reuse, 0x20, RZ ;  /* 0x000000200c0b7824 */ /* 0x042fe400078e00ff */
[----:B------:R-:W-:Y:S01]  /*5bd0*/  IMAD.SHL.U32 R12, R12, 0x400, RZ ;  /* 0x000004000c0c7824 */ /* 0x000fe200078e00ff */
[----:B------:R-:W-:Y:S01]  /*5be0*/  SHF.R.S32.HI R10, RZ, 0x5, R8 ;  /* 0x00000005ff0a7819 */ /* 0x000fe20000011408 */
[----:B------:R-:W-:Y:S01]  /*5bf0*/  IMAD.MOV.U32 R3, RZ, RZ, 0x1 ;  /* 0x00000001ff037424 */ /* 0x000fe200078e00ff */
[----:B------:R-:W-:Y:S02]  /*5c00*/  LOP3.LUT R11, R11, 0x20, RZ, 0xc0, !PT ;  /* 0x000000200b0b7812 */ /* 0x000fe400078ec0ff */
[----:B------:R-:W-:Y:S01]  /*5c10*/  LOP3.LUT R12, R12, 0x400, RZ, 0xc0, !PT ;  /* 0x000004000c0c7812 */ /* 0x000fe200078ec0ff */
[----:B------:R-:W-:-:S07]  /*5c20*/  VIADD R13, R10, 0x1 ;  /* 0x000000010a0d7836 */ /* 0x000fce0000000000 */
.L_x_122:
[----:B------:R-:W-:-:S03]  /*5c30*/  UMOV UR5, 0xffffffff ;  /* 0xffffffff00057882 */ /* 0x000fc60000000000 */
[----:B------:R-:W-:Y:S05]  /*5c40*/  BRA.DIV UR5, `(.L_x_112) ;  /* 0x0000000e05c87947 */ /* 0x000fea000b800000 */
[----:B------:R-:W-:-:S13]  /*5c50*/  ELECT P0, URZ, PT ;  /* 0x00000000003f782f */ /* 0x000fda0003800000 */
.L_x_134:
[----:B------:R-:W0:Y:S01]  /*5c60*/  LDC R7, c[0x0][0x28c] ;  /* 0x0000a300ff077b82 */ /* 0x000e220000000800 */
[----:B------:R-:W-:Y:S01]  /*5c70*/  BSSY B1, `(.L_x_113) ;  /* 0x0000038000017945 */ /* 0x000fe20003800000 */
[----:B0-----:R-:W-:-:S13]  /*5c80*/  ISETP.LT.OR P0, PT, R7, 0x1, !P0 ;  /* 0x000000010700780c */ /* 0x001fda0004701670 */
[----:B------:R-:W-:Y:S05]  /*5c90*/  @P0 BRA `(.L_x_114) ;  /* 0x0000000000d40947 */ /* 0x000fea0003800000 */
[----:B------:R-:W-:Y:S02]  /*5ca0*/  IMAD R19, R6, 0x40, R11 ;  /* 0x0000004006137824 */ /* 0x000fe400078e020b */
[----:B------:R-:W-:Y:S02]  /*5cb0*/  IMAD.SHL.U32 R20, R18, 0x80, RZ ;  /* 0x0000008012147824 */ /* 0x000fe400078e00ff */
[----:B------:R-:W-:Y:S02]  /*5cc0*/  IMAD.MOV.U32 R23, RZ, RZ, RZ ;  /* 0x000000ffff177224 */ /* 0x000fe400078e00ff */
[----:B------:R-:W-:Y:S02]  /*5cd0*/  IMAD.MOV.U32 R6, RZ, RZ, R13 ;  /* 0x000000ffff067224 */ /* 0x000fe400078e000d */
[----:B------:R-:W-:Y:S02]  /*5ce0*/  IMAD.MOV.U32 R7, RZ, RZ, R3 ;  /* 0x000000ffff077224 */ /* 0x000fe400078e0003 */
[----:B------:R-:W-:-:S07]  /*5cf0*/  IMAD.MOV.U32 R9, RZ, RZ, R17 ;  /* 0x000000ffff097224 */ /* 0x000fce00078e0011 */
.L_x_117:
[----:B------:R-:W0:Y:S01]  /*5d00*/  S2R R21, SR_CgaCtaId ;  /* 0x0000000000157919 */ /* 0x000e220000008800 */
[----:B------:R-:W-:Y:S02]  /*5d10*/  MOV R8, 0x400 ;  /* 0x0000040000087802 */ /* 0x000fe40000000f00 */
[----:B------:R-:W-:-:S13]  /*5d20*/  LOP3.LUT P1, RZ, R0, 0x7f, RZ, 0xc0, !PT ;  /* 0x0000007f00ff7812 */ /* 0x000fda000782c0ff */
[----:B------:R-:W1:Y:S01]  /*5d30*/  @!P1 LDC R18, c[0x0][0x500] ;  /* 0x00014000ff129b82 */ /* 0x000e620000000800 */
[----:B0-----:R-:W-:Y:S02]  /*5d40*/  LEA R22, R21, R8, 0x18 ;  /* 0x0000000815167211 */ /* 0x001fe400078ec0ff */
[----:B------:R-:W-:-:S03]  /*5d50*/  SHF.L.U32 R8, R7, 0x1f, RZ ;  /* 0x0000001f07087819 */ /* 0x000fc600000006ff */
[----:B------:R-:W-:-:S04]  /*5d60*/  IMAD R21, R9, 0x8, R22 ;  /* 0x0000000809157824 */ /* 0x000fc800078e0216 */
[----:B------:R-:W0:Y:S02]  /*5d70*/  SYNCS.PHASECHK.TRANS64.TRYWAIT P0, [R21+URZ+0x28], R8 ;  /* 0x00002808150075a7 */ /* 0x000e24000800017f */
[----:B01----:R-:W-:Y:S05]  /*5d80*/  @!P0 BRA `(.L_x_115) ;  /* 0x0000000c00988947 */ /* 0x003fea0003800000 */
.L_x_135:
[----:B0-----:R-:W-:Y:S01]  /*5d90*/  PRMT R8, R15, 0x9910, RZ ;  /* 0x000099100f087816 */ /* 0x001fe200000000ff */
[----:B------:R0:W-:Y:S03]  /*5da0*/  @!P1 SYNCS.ARRIVE.TRANS64 RZ, [R21+URZ], R18 ;  /* 0x0000001215ff99a7 */ /* 0x0001e6000800003f */
[----:B------:R-:W-:-:S13]  /*5db0*/  ISETP.NE.AND P0, PT, R8, 0x2, PT ;  /* 0x000000020800780c */ /* 0x000fda0003f05270 */
[----:B0-----:R-:W-:Y:S05]  /*5dc0*/  @P0 BRA `(.L_x_116) ;  /* 0x0000000000040947 */ /* 0x001fea0003800000 */
[----:B------:R-:W-:Y:S01]  /*5dd0*/  BPT.TRAP 0x1 ;  /* 0x000000040000795c */ /* 0x000fe20000300000 */
.L_x_116:
[----:B------:R-:W-:Y:S01]  /*5de0*/  R2UR UR16, R22 ;  /* 0x00000000161072ca */ /* 0x000fe200000e0000 */
[----:B------:R-:W-:Y:S01]  /*5df0*/  IMAD R22, R9, 0x1000, R22 ;  /* 0x0000100009167824 */ /* 0x000fe200078e0216 */
[----:B------:R-:W-:Y:S01]  /*5e00*/  R2UR UR9, R21 ;  /* 0x00000000150972ca */ /* 0x000fe200000e0000 */
[C---:B------:R-:W-:Y:S01]  /*5e10*/  IMAD R8, R9.reuse, 0x800, R12 ;  /* 0x0000080009087824 */ /* 0x040fe200078e020c */
[----:B------:R-:W-:Y:S01]  /*5e20*/  UIADD3 UR6, UP0, UR22, 0xf0, URZ ;  /* 0x000000f016067890 */ /* 0x000fe2000ff1e03f */
[----:B------:R-:W-:Y:S01]  /*5e30*/  VIADD R6, R6, 0xffffffff ;  /* 0xffffffff06067836 */ /* 0x000fe20000000000 */
[----:B------:R-:W-:Y:S01]  /*5e40*/  R2UR UR5, R22 ;  /* 0x00000000160572ca */ /* 0x000fe200000e0000 */
[----:B------:R-:W-:Y:S01]  /*5e50*/  UIADD3 UR24, UP1, UR22, 0x1f0, URZ ;  /* 0x000001f016187890 */ /* 0x000fe2000ff3e03f */
[----:B------:R-:W-:Y:S01]  /*5e60*/  R2UR UR8, R8 ;  /* 0x00000000080872ca */ /* 0x000fe200000e0000 */
[----:B------:R-:W-:Y:S01]  /*5e70*/  UIADD3.X UR7, URZ, UR23, URZ, UP0, !UPT ;  /* 0x000000173f077290 */ /* 0x000fe200087fe43f */
[----:B------:R-:W-:Y:S01]  /*5e80*/  R2UR UR11, R20 ;  /* 0x00000000140b72ca */ /* 0x000fe200000e0000 */
[----:B------:R-:W-:Y:S01]  /*5e90*/  VIADD R9, R9, 0x1 ;  /* 0x0000000109097836 */ /* 0x000fe20000000000 */
[----:B------:R-:W-:Y:S01]  /*5ea0*/  R2UR UR10, R23 ;  /* 0x00000000170a72ca */ /* 0x000fe200000e0000 */
[----:B------:R-:W-:Y:S01]  /*5eb0*/  UIADD3.X UR25, URZ, UR23, URZ, UP1, !UPT ;  /* 0x000000173f197290 */ /* 0x000fe20008ffe43f */
[----:B------:R-:W-:Y:S01]  /*5ec0*/  R2UR UR12, R16 ;  /* 0x00000000100c72ca */ /* 0x000fe200000e0000 */
[----:B------:R-:W-:Y:S01]  /*5ed0*/  UMOV UR14, 0x0 ;  /* 0x00000000000e7882 */ /* 0x000fe20000000000 */
[----:B------:R-:W-:Y:S01]  /*5ee0*/  R2UR UR19, R19 ;  /* 0x00000000131372ca */ /* 0x000fe200000e0000 */
[----:B------:R-:W-:Y:S01]  /*5ef0*/  UMOV UR15, 0x10000000 ;  /* 0x10000000000f7882 */ /* 0x000fe20000000000 */
[----:B------:R-:W-:Y:S01]  /*5f00*/  ISETP.GT.AND P1, PT, R6, 0x1, PT ;  /* 0x000000010600780c */ /* 0x000fe20003f24270 */
[----:B------:R-:W-:Y:S01]  /*5f10*/  UIADD3 UR5, UR5, 0x100, URZ ;  /* 0x0000010005057890 */ /* 0x000fe2000fffe03f */
[----:B------:R-:W-:Y:S01]  /*5f20*/  ISETP.NE.AND P0, PT, R9, 0x5, PT ;  /* 0x000000050900780c */ /* 0x000fe20003f05270 */
[----:B------:R-:W-:Y:S01]  /*5f30*/  UIADD3 UR16, UR16, 0x5100, UR8 ;  /* 0x0000510010107890 */ /* 0x000fe2000fffe008 */
[----:B------:R-:W-:Y:S01]  /*5f40*/  VIADD R23, R23, 0x20 ;  /* 0x0000002017177836 */ /* 0x000fe20000000000 */
[----:B------:R-:W-:Y:S01]  /*5f50*/  UMOV UR26, 0x30000 ;  /* 0x00030000001a7882 */ /* 0x000fe20000000000 */
[----:B------:R-:W-:-:S02]  /*5f60*/  SEL R8, RZ, 0x1, P0 ;  /* 0x00000001ff087807 */ /* 0x000fc40000000000 */
[----:B------:R-:W-:Y:S01]  /*5f70*/  UMOV UR8, UR5 ;  /* 0x0000000500087c82 */ /* 0x000fe20008000000 */
[----:B------:R-:W-:Y:S01]  /*5f80*/  SEL R9, R9, RZ, P0 ;  /* 0x000000ff09097207 */ /* 0x000fe20000000000 */
[----:B------:R0:W-:Y:S01]  /*5f90*/  UTMALDG.3D [UR8], [UR6], desc[UR14] ;  /* 0x00000e08060075b4 */ /* 0x0001e20008011000 */
[----:B------:R-:W-:Y:S01]  /*5fa0*/  LOP3.LUT R7, R7, R8, RZ, 0x3c, !PT ;  /* 0x0000000807077212 */ /* 0x000fe200078e3cff */
[----:B0-----:R-:W-:Y:S01]  /*5fb0*/  UMOV UR11, UR19 ;  /* 0x00000013000b7c82 */ /* 0x001fe20008000000 */
[----:B------:R-:W-:Y:S02]  /*5fc0*/  UMOV UR8, UR16 ;  /* 0x0000001000087c82 */ /* 0x000fe40008000000 */
[----:B------:R0:W-:Y:S02]  /*5fd0*/  UTMALDG.3D.MULTICAST [UR8], [UR24], UR26, desc[UR14] ;  /* 0x00000e08180073b4 */ /* 0x0001e4000801181a */
[----:B0-----:R-:W-:Y:S05]  /*5fe0*/  @P1 BRA `(.L_x_117) ;  /* 0xfffffffc00441947 */ /* 0x001fea000383ffff */
.L_x_114:
[----:B------:R-:W-:Y:S05]  /*5ff0*/  BSYNC B1 ;  /* 0x0000000000017941 */ /* 0x000fea0003800000 */
.L_x_113:
[----:B------:R-:W-:Y:S01]  /*6000*/  LOP3.LUT P1, RZ, R14, 0xff, RZ, 0xc0, !PT ;  /* 0x000000ff0eff7812 */ /* 0x000fe2000782c0ff */
[C---:B------:R-:W-:Y:S01]  /*6010*/  IMAD.IADD R17, R10.reuse, 0x1, R17 ;  /* 0x000000010a117824 */ /* 0x040fe200078e0211 */
[----:B------:R-:W-:Y:S01]  /*6020*/  ULDC.64 UR6, c[0x0][0x650] ;  /* 0x0001940000067ab9 */ /* 0x000fe20000000a00 */
[C---:B------:R-:W-:Y:S01]  /*6030*/  ISETP.GE.U32.AND P2, PT, R10.reuse, 0x5, PT ;  /* 0x000000050a00780c */ /* 0x040fe20003f46070 */
[----:B------:R-:W-:Y:S01]  /*6040*/  BSSY B1, `(.L_x_118) ;  /* 0x000006a000017945 */ /* 0x000fe20003800000 */
[----:B------:R-:W-:Y:S01]  /*6050*/  IMAD.MOV.U32 R18, RZ, RZ, -0x1 ;  /* 0xffffffffff127424 */ /* 0x000fe200078e00ff */
[----:B------:R-:W-:Y:S01]  /*6060*/  ISETP.GT.U32.AND P0, PT, R17, 0x4, PT ;  /* 0x000000041100780c */ /* 0x000fe20003f04070 */
[----:B------:R-:W-:Y:S01]  /*6070*/  IMAD.MOV.U32 R16, RZ, RZ, -0x1 ;  /* 0xffffffffff107424 */ /* 0x000fe200078e00ff */
[----:B------:R-:W-:Y:S02]  /*6080*/  PRMT R14, RZ, 0x7610, R14 ;  /* 0x00007610ff0e7816 */ /* 0x000fe4000000000e */
[----:B------:R-:W-:-:S03]  /*6090*/  ISETP.LT.U32.AND P0, PT, R10, 0x5, P0 ;  /* 0x000000050a00780c */ /* 0x000fc60000701070 */
[----:B------:R-:W0:Y:S01]  /*60a0*/  @P1 S2R R7, SR_CgaCtaId ;  /* 0x0000000000071919 */ /* 0x000e220000008800 */
[----:B------:R-:W-:-:S04]  /*60b0*/  @P1 MOV R6, 0x400 ;  /* 0x0000040000061802 */ /* 0x000fc80000000f00 */
[----:B0-----:R-:W-:Y:S01]  /*60c0*/  @P1 LEA R8, R7, R6, 0x18 ;  /* 0x0000000607081211 */ /* 0x001fe200078ec0ff */
[----:B------:R-:W-:Y:S01]  /*60d0*/  IMAD.WIDE.U32 R6, R17, -0x33333333, RZ ;  /* 0xcccccccd11067825 */ /* 0x000fe200078e00ff */
[----:B------:R-:W-:Y:S02]  /*60e0*/  SEL R6, RZ, 0x1, !P0 ;  /* 0x00000001ff067807 */ /* 0x000fe40004000000 */
[----:B------:R0:W-:Y:S01]  /*60f0*/  @P1 SYNCS.ARRIVE.TRANS64.A1T0 RZ, [R8+URZ+0x68], RZ ;  /* 0x000068ff08ff19a7 */ /* 0x0001e2000810003f */
[----:B------:R-:W-:Y:S02]  /*6100*/  IADD3 R4, P1, R4, UR20, RZ ;  /* 0x0000001404047c10 */ /* 0x000fe4000ff3e0ff */
[----:B------:R-:W-:Y:S01]  /*6110*/  LOP3.LUT R3, R3, R6, RZ, 0x3c, !PT ;  /* 0x0000000603037212 */ /* 0x000fe200078e3cff */
[----:B------:R-:W-:Y:S01]  /*6120*/  IMAD.MOV.U32 R6, RZ, RZ, -0x1 ;  /* 0xffffffffff067424 */ /* 0x000fe200078e00ff */
[----:B------:R-:W-:Y:S02]  /*6130*/  IADD3.X R5, R5, UR13, RZ, P1, !PT ;  /* 0x0000000d05057c10 */ /* 0x000fe40008ffe4ff */
[----:B------:R-:W-:-:S02]  /*6140*/  ISETP.GE.U32.AND P0, PT, R4, UR6, PT ;  /* 0x0000000604007c0c */ /* 0x000fc4000bf06070 */
[----:B0-----:R-:W-:Y:S02]  /*6150*/  SHF.R.U32.HI R8, RZ, 0x2, R7 ;  /* 0x00000002ff087819 */ /* 0x001fe40000011607 */
[----:B------:R-:W-:Y:S02]  /*6160*/  ISETP.GE.U32.AND.EX P0, PT, R5, UR7, PT, P0 ;  /* 0x0000000705007c0c */ /* 0x000fe4000bf06100 */
[----:B------:R-:W-:Y:S01]  /*6170*/  @P2 LOP3.LUT R3, R3, 0x1, R8, 0x78, !PT ;  /* 0x0000000103032812 */ /* 0x000fe200078e7808 */
[----:B------:R-:W-:Y:S01]  /*6180*/  IMAD R17, R8, -0x5, R17 ;  /* 0xfffffffb08117824 */ /* 0x000fe200078e0211 */
[----:B------:R-:W-:-:S09]  /*6190*/  PRMT R7, RZ, 0x7610, R7 ;  /* 0x00007610ff077816 */ /* 0x000fd20000000007 */
[----:B------:R-:W-:Y:S05]  /*61a0*/  @P0 BRA `(.L_x_119) ;  /* 0x00000004004c0947 */ /* 0x000fea0003800000 */
[----:B------:R-:W0:Y:S01]  /*61b0*/  S2R R18, SR_CTAID.X ;  /* 0x0000000000127919 */ /* 0x000e220000002500 */
[----:B------:R-:W-:Y:S01]  /*61c0*/  ULDC.64 UR6, c[0x0][0x628] ;  /* 0x00018a0000067ab9 */ /* 0x000fe20000000a00 */
[----:B------:R-:W-:Y:S01]  /*61d0*/  ULDC UR8, c[0x0][0x630] ;  /* 0x00018c0000087ab9 */ /* 0x000fe20000000800 */
[----:B------:R-:W-:Y:S01]  /*61e0*/  ISETP.NE.U32.AND P0, PT, RZ, UR6, PT ;  /* 0x00000006ff007c0c */ /* 0x000fe2000bf05070 */
[----:B------:R-:W1:Y:S01]  /*61f0*/  S2R R19, SR_CTAID.Y ;  /* 0x0000000000137919 */ /* 0x000e620000002600 */
[----:B------:R-:W-:Y:S01]  /*6200*/  ULDC UR9, c[0x0][0x150] ;  /* 0x0000540000097ab9 */ /* 0x000fe20000000800 */
[----:B------:R-:W-:Y:S01]  /*6210*/  IMAD.MOV.U32 R6, RZ, RZ, R4 ;  /* 0x000000ffff067224 */ /* 0x000fe200078e0004 */
[----:B------:R-:W-:Y:S01]  /*6220*/  ISETP.NE.AND.EX P0, PT, RZ, UR7, PT, P0 ;  /* 0x00000007ff007c0c */ /* 0x000fe2000bf05300 */
[----:B------:R-:W-:Y:S01]  /*6230*/  IMAD.MOV.U32 R7, RZ, RZ, R5 ;  /* 0x000000ffff077224 */ /* 0x000fe200078e0005 */
[----:B0-----:R-:W-:-:S11]  /*6240*/  I2FP.F32.U32 R20, R18 ;  /* 0x0000001200147245 */ /* 0x001fd60000201000 */
[----:B------:R-:W-:Y:S05]  /*6250*/  @!P0 BRA `(.L_x_120) ;  /* 0x0000000000288947 */ /* 0x000fea0003800000 */
[----:B------:R-:W-:Y:S02]  /*6260*/  ULDC UR5, c[0x0][0x634] ;  /* 0x00018d0000057ab9 */ /* 0x000fe40000000800 */
[----:B------:R-:W-:-:S05]  /*6270*/  IADD3 R7, P0, R4, UR5, RZ ;  /* 0x0000000504077c10 */ /* 0x000fca000ff1e0ff */
[----:B------:R-:W-:-:S04]  /*6280*/  IMAD.X R21, RZ, RZ, R5, P0 ;  /* 0x000000ffff157224 */ /* 0x000fc800000e0605 */
[----:B------:R-:W-:-:S04]  /*6290*/  IMAD.WIDE.U32 R8, R21, UR6, RZ ;  /* 0x0000000615087c25 */ /* 0x000fc8000f8e00ff */
[----:B------:R-:W-:-:S04]  /*62a0*/  IMAD.WIDE.U32 R8, P0, R7, UR7, R8 ;  /* 0x0000000707087c25 */ /* 0x000fc8000f800008 */
[----:B------:R-:W-:-:S04]  /*62b0*/  IMAD.WIDE.U32 R6, R7, UR6, RZ ;  /* 0x0000000607067c25 */ /* 0x000fc8000f8e00ff */
[----:B------:R-:W-:Y:S01]  /*62c0*/  IMAD.MOV.U32 R6, RZ, RZ, R9 ;  /* 0x000000ffff067224 */ /* 0x000fe200078e0009 */
[----:B------:R-:W-:Y:S01]  /*62d0*/  IADD3 RZ, P1, R7, R8, RZ ;  /* 0x0000000807ff7210 */ /* 0x000fe20007f3e0ff */
[----:B------:R-:W-:-:S04]  /*62e0*/  IMAD.X R7, RZ, RZ, RZ, P0 ;  /* 0x000000ffff077224 */ /* 0x000fc800000e06ff */
[----:B------:R-:W-:-:S08]  /*62f0*/  IMAD.WIDE.U32.X R6, R21, UR7, R6, P1 ;  /* 0x0000000715067c25 */ /* 0x000fd000088e0406 */
.L_x_120:
[--C-:B------:R-:W-:Y:S01]  /*6300*/  SHF.R.U64 R16, R6, UR8, R7.reuse ;  /* 0x0000000806107c19 */ /* 0x100fe20008001207 */
[----:B------:R-:W-:Y:S01]  /*6310*/  FMUL R20, R20, UR9 ;  /* 0x0000000914147c20 */ /* 0x000fe20008400000 */
[----:B------:R-:W0:Y:S01]  /*6320*/  LDC R21, c[0x0][0x144] ;  /* 0x00005100ff157b82 */ /* 0x000e220000000800 */
[----:B-1----:R-:W-:Y:S01]  /*6330*/  I2FP.F32.U32 R8, R19 ;  /* 0x0000001300087245 */ /* 0x002fe20000201000 */
[----:B------:R-:W-:Y:S01]  /*6340*/  ULDC UR5, c[0x0][0x154] ;  /* 0x0000550000057ab9 */ /* 0x000fe20000000800 */
[----:B------:R-:W-:Y:S01]  /*6350*/  SHF.R.U32.HI R6, RZ, UR8, R7 ;  /* 0x00000008ff067c19 */ /* 0x000fe20008011607 */
[----:B------:R-:W-:Y:S01]  /*6360*/  ULDC.64 UR6, c[0x0][0x620] ;  /* 0x0001880000067ab9 */ /* 0x000fe20000000a00 */
[----:B------:R-:W-:Y:S01]  /*6370*/  IADD3 R7, P0, RZ, -R16, RZ ;  /* 0x80000010ff077210 */ /* 0x000fe20007f1e0ff */
[----:B------:R-:W1:Y:S01]  /*6380*/  F2I.U32.TRUNC.NTZ R20, R20 ;  /* 0x0000001400147305 */ /* 0x000e62000020f000 */
[----:B------:R-:W-:Y:S01]  /*6390*/  FMUL R8, R8, UR5 ;  /* 0x0000000508087c20 */ /* 0x000fe20008400000 */
[----:B------:R-:W2:Y:S01]  /*63a0*/  LDC R22, c[0x0][0x148] ;  /* 0x00005200ff167b82 */ /* 0x000ea20000000800 */
[----:B------:R-:W-:Y:S01]  /*63b0*/  ULDC UR5, c[0x0][0x618] ;  /* 0x0001860000057ab9 */ /* 0x000fe20000000800 */
[----:B------:R-:W-:-:S04]  /*63c0*/  IMAD.X R6, RZ, RZ, ~R6, P0 ;  /* 0x000000ffff067224 */ /* 0x000fc800000e0e06 */
[----:B------:R-:W-:Y:S01]  /*63d0*/  IMAD R6, R6, UR6, RZ ;  /* 0x0000000606067c24 */ /* 0x000fe2000f8e02ff */
[----:B------:R-:W3:Y:S03]  /*63e0*/  F2I.U32.TRUNC.NTZ R8, R8 ;  /* 0x0000000800087305 */ /* 0x000ee6000020f000 */
[C---:B------:R-:W-:Y:S02]  /*63f0*/  IMAD R9, R7.reuse, UR7, R6 ;  /* 0x0000000707097c24 */ /* 0x040fe4000f8e0206 */
[----:B------:R-:W-:Y:S01]  /*6400*/  IMAD.WIDE.U32 R6, R7, UR6, R4 ;  /* 0x0000000607067c25 */ /* 0x000fe2000f8e0004 */
[----:B------:R-:W-:Y:S02]  /*6410*/  ULDC.64 UR6, c[0x0][0x640] ;  /* 0x0001900000067ab9 */ /* 0x000fe40000000a00 */
[----:B------:R-:W-:Y:S01]  /*6420*/  ISETP.NE.U32.AND P0, PT, RZ, UR6, PT ;  /* 0x00000006ff007c0c */ /* 0x000fe2000bf05070 */
[----:B-1----:R-:W-:-:S02]  /*6430*/  IMAD.MOV R20, RZ, RZ, -R20 ;  /* 0x000000ffff147224 */ /* 0x002fc400078e0a14 */
[----:B------:R-:W-:Y:S01]  /*6440*/  IMAD.IADD R7, R7, 0x1, R9 ;  /* 0x0000000107077824 */ /* 0x000fe200078e0209 */
[----:B------:R-:W-:Y:S01]  /*6450*/  ISETP.NE.AND.EX P0, PT, RZ, UR7, PT, P0 ;  /* 0x00000007ff007c0c */ /* 0x000fe2000bf05300 */
[----:B0-----:R-:W-:-:S03]  /*6460*/  IMAD R18, R21, R20, R18 ;  /* 0x0000001415127224 */ /* 0x001fc600078e0212 */
[--C-:B------:R-:W-:Y:S01]  /*6470*/  SHF.R.U64 R20, R6, UR5, R7.reuse ;  /* 0x0000000506147c19 */ /* 0x100fe20008001207 */
[----:B---3--:R-:W-:Y:S01]  /*6480*/  IMAD.MOV R6, RZ, RZ, -R8 ;  /* 0x000000ffff067224 */ /* 0x008fe200078e0a08 */
[----:B------:R-:W-:Y:S01]  /*6490*/  SHF.R.U32.HI R7, RZ, UR5, R7 ;  /* 0x00000005ff077c19 */ /* 0x000fe20008011607 */
[----:B------:R-:W-:Y:S02]  /*64a0*/  ULDC UR5, c[0x0][0x608] ;  /* 0x0001820000057ab9 */ /* 0x000fe40000000800 */
[----:B--2---:R-:W-:Y:S01]  /*64b0*/  @P4 IMAD R18, R22, R6, R19 ;  /* 0x0000000616124224 */ /* 0x004fe200078e0213 */
[--C-:B------:R-:W-:Y:S02]  /*64c0*/  SHF.R.U64 R22, R20, UR5, R7.reuse ;  /* 0x0000000514167c19 */ /* 0x100fe40008001207 */
[----:B------:R-:W-:Y:S01]  /*64d0*/  SHF.R.U32.HI R7, RZ, UR5, R7 ;  /* 0x00000005ff077c19 */ /* 0x000fe20008011607 */
[----:B------:R-:W-:-:S03]  /*64e0*/  ULDC UR5, c[0x0][0x658] ;  /* 0x0001960000057ab9 */ /* 0x000fc60000000800 */
[--C-:B------:R-:W-:Y:S02]  /*64f0*/  SHF.R.U64 R19, R22, UR5, R7.reuse ;  /* 0x0000000516137c19 */ /* 0x100fe40008001207 */
[----:B------:R-:W-:-:S03]  /*6500*/  SHF.R.U32.HI R21, RZ, UR5, R7 ;  /* 0x00000005ff157c19 */ /* 0x000fc60008011607 */
[----:B------:R-:W-:Y:S02]  /*6510*/  IMAD.MOV.U32 R8, RZ, RZ, R19 ;  /* 0x000000ffff087224 */ /* 0x000fe400078e0013 */
[----:B------:R-:W-:Y:S01]  /*6520*/  IMAD.MOV.U32 R7, RZ, RZ, R21 ;  /* 0x000000ffff077224 */ /* 0x000fe200078e0015 */
[----:B------:R-:W-:Y:S06]  /*6530*/  @!P0 BRA `(.L_x_121) ;  /* 0x00000000002c8947 */ /* 0x000fec0003800000 */
        /* <DEDUP_REMOVED lines=9> */
[----:B------:R-:W-:-:S04]  /*65d0*/  IMAD.WIDE.U32.X R6, R21, UR7, R6, P1 ;  /* 0x0000000715067c25 */ /* 0x000fc800088e0406 */
[----:B------:R-:W-:-:S07]  /*65e0*/  IMAD.MOV.U32 R8, RZ, RZ, R6 ;  /* 0x000000ffff087224 */ /* 0x000fce00078e0006 */
.L_x_121:
[----:B------:R-:W-:Y:S01]  /*65f0*/  ULDC UR5, c[0x0][0x648] ;  /* 0x0001920000057ab9 */ /* 0x000fe20000000800 */
[----:B------:R-:W-:Y:S01]  /*6600*/  LOP3.LUT R6, R22, UR17, RZ, 0xc0, !PT ;  /* 0x0000001116067c12 */ /* 0x000fe2000f8ec0ff */
[----:B------:R-:W-:Y:S01]  /*6610*/  ULDC UR6, c[0x0][0x610] ;  /* 0x0001840000067ab9 */ /* 0x000fe20000000800 */
[----:B------:R-:W-:Y:S01]  /*6620*/  SHF.R.U64 R7, R8, UR5, R7 ;  /* 0x0000000508077c19 */ /* 0x000fe20008001207 */
[----:B------:R-:W-:Y:S01]  /*6630*/  ULDC UR5, c[0x0][0x638] ;  /* 0x00018e0000057ab9 */ /* 0x000fe20000000800 */
[----:B------:R-:W-:-:S03]  /*6640*/  LOP3.LUT R20, R20, UR4, RZ, 0xc0, !PT ;  /* 0x0000000414147c12 */ /* 0x000fc6000f8ec0ff */
[----:B------:R-:W-:Y:S02]  /*6650*/  IMAD.MOV R8, RZ, RZ, -R7 ;  /* 0x000000ffff087224 */ /* 0x000fe400078e0a07 */
[----:B------:R-:W-:Y:S02]  /*6660*/  IMAD R7, R7, UR18, R6 ;  /* 0x0000001207077c24 */ /* 0x000fe4000f8e0206 */
[----:B------:R-:W-:Y:S01]  /*6670*/  IMAD R19, R8, UR5, R19 ;  /* 0x0000000508137c24 */ /* 0x000fe2000f8e0213 */
[----:B------:R-:W-:Y:S01]  /*6680*/  ULDC UR5, c[0x0][0x600] ;  /* 0x0001800000057ab9 */ /* 0x000fe20000000800 */
[----:B------:R-:W-:Y:S02]  /*6690*/  IMAD R18, R7, UR6, R18 ;  /* 0x0000000607127c24 */ /* 0x000fe4000f8e0212 */
[----:B------:R-:W-:Y:S02]  /*66a0*/  IMAD R19, R19, UR5, R20 ;  /* 0x0000000513137c24 */ /* 0x000fe4000f8e0214 */
[----:B------:R-:W-:-:S03]  /*66b0*/  IMAD.MOV.U32 R7, RZ, RZ, 0x1 ;  /* 0x00000001ff077424 */ /* 0x000fc600078e00ff */
[----:B------:R-:W-:Y:S02]  /*66c0*/  SEL R6, R19, R18, !P4 ;  /* 0x0000001213067207 */ /* 0x000fe40006000000 */
[----:B------:R-:W-:-:S07]  /*66d0*/  SEL R18, R18, R19, !P4 ;  /* 0x0000001312127207 */ /* 0x000fce0006000000 */
.L_x_119:
[----:B------:R-:W-:Y:S05]  /*66e0*/  BSYNC B1 ;  /* 0x0000000000017941 */ /* 0x000fea0003800000 */
.L_x_118:
[----:B------:R-:W-:-:S13]  /*66f0*/  LOP3.LUT P0, RZ, R7, 0xff, RZ, 0xc0, !PT ;  /* 0x000000ff07ff7812 */ /* 0x000fda000780c0ff */
[----:B------:R-:W-:Y:S05]  /*6700*/  @P0 BRA `(.L_x_122) ;  /* 0xfffffff400480947 */ /* 0x000fea000383ffff */
[----:B------:R-:W-:Y:S05]  /*6710*/  BSYNC B0 ;  /* 0x0000000000007941 */ /* 0x000fea0003800000 */
.L_x_111:
[----:B------:R-:W-:-:S03]  /*6720*/  UMOV UR5, 0xffffffff ;  /* 0xffffffff00057882 */ /* 0x000fc60000000000 */
[----:B------:R-:W-:Y:S05]  /*6730*/  BRA.DIV UR5, `(.L_x_123) ;  /* 0x0000000605407947 */ /* 0x000fea000b800000 */
[----:B------:R-:W-:-:S13]  /*6740*/  ELECT P0, URZ, PT ;  /* 0x00000000003f782f */ /* 0x000fda0003800000 */
.L_x_138:
[----:B------:R-:W-:Y:S04]  /*6750*/  BSSY B0, `(.L_x_124) ;  /* 0x0000034000007945 */ /* 0x000fe80003800000 */
[----:B------:R-:W-:Y:S05]  /*6760*/  @!P0 BRA `(.L_x_125) ;  /* 0x0000000000c88947 */ /* 0x000fea0003800000 */
[----:B------:R-:W-:-:S04]  /*6770*/  LOP3.LUT R2, R2, 0x2, RZ, 0xfc, !PT ;  /* 0x0000000202027812 */ /* 0x000fc800078efcff */
[----:B------:R-:W-:-:S13]  /*6780*/  ISETP.NE.AND P0, PT, R2, 0x3, PT ;  /* 0x000000030200780c */ /* 0x000fda0003f05270 */
[----:B------:R-:W-:Y:S05]  /*6790*/  @!P0 BRA `(.L_x_126) ;  /* 0x0000000000048947 */ /* 0x000fea0003800000 */
[----:B------:R-:W-:Y:S01]  /*67a0*/  BPT.TRAP 0x1 ;  /* 0x000000040000795c */ /* 0x000fe20000300000 */
.L_x_126:
[----:B------:R-:W0:Y:S01]  /*67b0*/  S2R R5, SR_CgaCtaId ;  /* 0x0000000000057919 */ /* 0x000e220000008800 */
[----:B------:R-:W-:Y:S02]  /*67c0*/  MOV R0, 0x400 ;  /* 0x0000040000007802 */ /* 0x000fe40000000f00 */
[----:B------:R-:W-:Y:S02]  /*67d0*/  SHF.L.U32 R4, R3, 0x1f, RZ ;  /* 0x0000001f03047819 */ /* 0x000fe400000006ff */
[----:B0-----:R-:W-:-:S05]  /*67e0*/  LEA R0, R5, R0, 0x18 ;  /* 0x0000000005007211 */ /* 0x001fca00078ec0ff */
[----:B------:R-:W-:-:S04]  /*67f0*/  VIADD R0, R0, 0x28 ;  /* 0x0000002800007836 */ /* 0x000fc80000000000 */
[C---:B------:R-:W-:Y:S02]  /*6800*/  IMAD R7, R17.reuse, 0x8, R0 ;  /* 0x0000000811077824 */ /* 0x040fe400078e0200 */
[----:B------:R-:W-:Y:S02]  /*6810*/  VIADD R17, R17, 0x1 ;  /* 0x0000000111117836 */ /* 0x000fe40000000000 */
[----:B------:R-:W0:Y:S03]  /*6820*/  SYNCS.PHASECHK.TRANS64.TRYWAIT P0, [R7+URZ], R4 ;  /* 0x00000004070075a7 */ /* 0x000e26000800017f */
[----:B------:R-:W-:-:S04]  /*6830*/  ISETP.NE.AND P1, PT, R17, 0x5, PT ;  /* 0x000000051100780c */ /* 0x000fc80003f25270 */
[----:B------:R-:W-:Y:S02]  /*6840*/  SEL R2, RZ, 0x1, P1 ;  /* 0x00000001ff027807 */ /* 0x000fe40000800000 */
[----:B------:R-:W-:Y:S02]  /*6850*/  SEL R17, R17, RZ, P1 ;  /* 0x000000ff11117207 */ /* 0x000fe40000800000 */
[----:B------:R-:W-:-:S03]  /*6860*/  LOP3.LUT R6, R3, R2, RZ, 0x3c, !PT ;  /* 0x0000000203067212 */ /* 0x000fc600078e3cff */
[----:B------:R-:W-:Y:S01]  /*6870*/  IMAD R8, R17, 0x8, R0 ;  /* 0x0000000811087824 */ /* 0x000fe200078e0200 */
[----:B------:R-:W-:Y:S01]  /*6880*/  SHF.L.U32 R5, R6, 0x1f, RZ ;  /* 0x0000001f06057819 */ /* 0x000fe200000006ff */
[----:B0-----:R-:W-:Y:S06]  /*6890*/  @!P0 BRA `(.L_x_127) ;  /* 0x0000000400088947 */ /* 0x001fec0003800000 */
.L_x_139:
[----:B------:R-:W1:Y:S01]  /*68a0*/  SYNCS.PHASECHK.TRANS64.TRYWAIT P0, [R8+URZ], R5 ;  /* 0x00000005080075a7 */ /* 0x000e62000800017f */
[----:B------:R-:W-:-:S05]  /*68b0*/  VIADD R2, R17, 0x1 ;  /* 0x0000000111027836 */ /* 0x000fca0000000000 */
[----:B------:R-:W-:-:S04]  /*68c0*/  ISETP.NE.AND P1, PT, R2, 0x5, PT ;  /* 0x000000050200780c */ /* 0x000fc80003f25270 */
[----:B------:R-:W-:Y:S02]  /*68d0*/  SEL R3, RZ, 0x1, P1 ;  /* 0x00000001ff037807 */ /* 0x000fe40000800000 */
[----:B0-----:R-:W-:Y:S02]  /*68e0*/  SEL R7, R2, RZ, P1 ;  /* 0x000000ff02077207 */ /* 0x001fe40000800000 */
[----:B------:R-:W-:-:S03]  /*68f0*/  LOP3.LUT R6, R6, R3, RZ, 0x3c, !PT ;  /* 0x0000000306067212 */ /* 0x000fc600078e3cff */
[----:B------:R-:W-:Y:S01]  /*6900*/  IMAD R9, R7, 0x8, R0 ;  /* 0x0000000807097824 */ /* 0x000fe200078e0200 */
[----:B------:R-:W-:Y:S01]  /*6910*/  SHF.L.U32 R4, R6, 0x1f, RZ ;  /* 0x0000001f06047819 */ /* 0x000fe200000006ff */
[----:B-1----:R-:W-:Y:S06]  /*6920*/  @!P0 BRA `(.L_x_128) ;  /* 0x0000000000f88947 */ /* 0x002fec0003800000 */
.L_x_140:
[----:B------:R-:W1:Y:S01]  /*6930*/  SYNCS.PHASECHK.TRANS64.TRYWAIT P0, [R9+URZ], R4 ;  /* 0x00000004090075a7 */ /* 0x000e62000800017f */
[----:B------:R-:W-:-:S05]  /*6940*/  VIADD R2, R7, 0x1 ;  /* 0x0000000107027836 */ /* 0x000fca0000000000 */
[----:B------:R-:W-:-:S04]  /*6950*/  ISETP.NE.AND P1, PT, R2, 0x5, PT ;  /* 0x000000050200780c */ /* 0x000fc80003f25270 */
[----:B------:R-:W-:Y:S02]  /*6960*/  SEL R3, RZ, 0x1, P1 ;  /* 0x00000001ff037807 */ /* 0x000fe40000800000 */
[----:B------:R-:W-:Y:S02]  /*6970*/  SEL R7, R2, RZ, P1 ;  /* 0x000000ff02077207 */ /* 0x000fe40000800000 */
[----:B------:R-:W-:-:S03]  /*6980*/  LOP3.LUT R11, R6, R3, RZ, 0x3c, !PT ;  /* 0x00000003060b7212 */ /* 0x000fc600078e3cff */
[----:B------:R-:W-:Y:S01]  /*6990*/  IMAD R6, R7, 0x8, R0 ;  /* 0x0000000807067824 */ /* 0x000fe200078e0200 */
[----:B0-----:R-:W-:Y:S01]  /*69a0*/  SHF.L.U32 R5, R11, 0x1f, RZ ;  /* 0x0000001f0b057819 */ /* 0x001fe200000006ff */
[----:B-1----:R-:W-:Y:S06]  /*69b0*/  @!P0 BRA `(.L_x_129) ;  /* 0x0000000000e88947 */ /* 0x002fec0003800000 */
.L_x_141:
[----:B------:R-:W1:Y:S01]  /*69c0*/  SYNCS.PHASECHK.TRANS64.TRYWAIT P0, [R6+URZ], R5 ;  /* 0x00000005060075a7 */ /* 0x000e62000800017f */
[----:B------:R-:W-:-:S05]  /*69d0*/  VIADD R2, R7, 0x1 ;  /* 0x0000000107027836 */ /* 0x000fca0000000000 */
[----:B------:R-:W-:-:S04]  /*69e0*/  ISETP.NE.AND P1, PT, R2, 0x5, PT ;  /* 0x000000050200780c */ /* 0x000fc80003f25270 */
[----:B0-----:R-:W-:Y:S02]  /*69f0*/  SEL R4, RZ, 0x1, P1 ;  /* 0x00000001ff047807 */ /* 0x001fe40000800000 */
[----:B------:R-:W-:Y:S02]  /*6a00*/  SEL R3, R2, RZ, P1 ;  /* 0x000000ff02037207 */ /* 0x000fe40000800000 */
[----:B------:R-:W-:Y:S01]  /*6a10*/  LOP3.LUT R4, R11, R4, RZ, 0x3c, !PT ;  /* 0x000000040b047212 */ /* 0x000fe200078e3cff */
[----:B-1----:R-:W-:Y:S06]  /*6a20*/  @!P0 BRA `(.L_x_130) ;  /* 0x0000000000e08947 */ /* 0x002fec0003800000 */
.L_x_142:
[----:B------:R-:W-:Y:S01]  /*6a30*/  IMAD R3, R3, 0x8, R0 ;  /* 0x0000000803037824 */ /* 0x000fe200078e0200 */
[----:B------:R-:W-:-:S07]  /*6a40*/  SHF.L.U32 R0, R4, 0x1f, RZ ;  /* 0x0000001f04007819 */ /* 0x000fce00000006ff */
.L_x_131:
[----:B-1----:R1:W2:Y:S02]  /*6a50*/  SYNCS.PHASECHK.TRANS64.TRYWAIT P0, [R3+URZ], R0 ;  /* 0x00000000030075a7 */ /* 0x0022a4000800017f */
[----:B--2---:R-:W-:Y:S05]  /*6a60*/  @!P0 NANOSLEEP.SYNCS 0x989680 ;  /* 0x009896800000895d */ /* 0x004fea0003900000 */
[----:B------:R-:W2:Y:S02]  /*6a70*/  @!P0 SYNCS.PHASECHK.TRANS64 P0, [R3+URZ], R0 ;  /* 0x00000000030085a7 */ /* 0x000ea4000800007f */
[----:B--2---:R-:W-:Y:S05]  /*6a80*/  @!P0 BRA `(.L_x_131) ;  /* 0xfffffffc00f08947 */ /* 0x004fea000383ffff */
.L_x_125:
[----:B------:R-:W-:Y:S05]  /*6a90*/  BSYNC B0 ;  /* 0x0000000000007941 */ /* 0x000fea0003800000 */
.L_x_124:
[----:B------:R-:W-:Y:S05]  /*6aa0*/  EXIT ;  /* 0x000000000000794d */ /* 0x000fea0003800000 */
.L_x_21:
[----:B-1----:R-:W-:-:S04]  /*6ab0*/  IMAD.U32 R9, RZ, RZ, UR6 ;  /* 0x00000006ff097e24 */ /* 0x002fc8000f8e00ff */
[----:B------:R1:W3:Y:S03]  /*6ac0*/  SYNCS.PHASECHK.TRANS64.TRYWAIT P0, [R9+URZ], R8 ;  /* 0x00000008090075a7 */ /* 0x0002e6000800017f */
[----:B---3--:R-:W-:Y:S05]  /*6ad0*/  @!P0 NANOSLEEP.SYNCS 0x989680 ;  /* 0x009896800000895d */ /* 0x008fea0003900000 */
[----:B------:R-:W3:Y:S02]  /*6ae0*/  @!P0 SYNCS.PHASECHK.TRANS64 P0, [R9+URZ], R8 ;  /* 0x00000008090085a7 */ /* 0x000ee4000800007f */
[----:B---3--:R-:W-:Y:S05]  /*6af0*/  @!P0 BRA `(.L_x_21) ;  /* 0xfffffffc00ec8947 */ /* 0x008fea000383ffff */
[----:B------:R-:W-:Y:S05]  /*6b00*/  BRA `(.L_x_20) ;  /* 0xffffffa800c47947 */ /* 0x000fea000383ffff */
.L_x_27:
[----:B-1----:R-:W-:-:S04]  /*6b10*/  IMAD.U32 R11, RZ, RZ, UR12 ;  /* 0x0000000cff0b7e24 */ /* 0x002fc8000f8e00ff */
[----:B------:R1:W3:Y:S03]  /*6b20*/  SYNCS.PHASECHK.TRANS64.TRYWAIT P0, [R11+URZ], R10 ;  /* 0x0000000a0b0075a7 */ /* 0x0002e6000800017f */
[----:B---3--:R-:W-:Y:S05]  /*6b30*/  @!P0 NANOSLEEP.SYNCS 0x989680 ;  /* 0x009896800000895d */ /* 0x008fea0003900000 */
[----:B------:R-:W3:Y:S02]  /*6b40*/  @!P0 SYNCS.PHASECHK.TRANS64 P0, [R11+URZ], R10 ;  /* 0x0000000a0b0085a7 */ /* 0x000ee4000800007f */
[----:B---3--:R-:W-:Y:S05]  /*6b50*/  @!P0 BRA `(.L_x_27) ;  /* 0xfffffffc00ec8947 */ /* 0x008fea000383ffff */
[----:B------:R-:W-:Y:S05]  /*6b60*/  BRA `(.L_x_26) ;  /* 0xffffffb000387947 */ /* 0x000fea000383ffff */
.L_x_112:
[----:B------:R-:W-:Y:S01]  /*6b70*/  BSSY B1, `(.L_x_132) ;  /* 0x0000006000017945 */ /* 0x000fe20003800000 */
[----:B------:R-:W-:-:S07]  /*6b80*/  IMAD.MOV.U32 R7, RZ, RZ, -0x1 ;  /* 0xffffffffff077424 */ /* 0x000fce00078e00ff */
[----:B------:R-:W-:Y:S05]  /*6b90*/  WARPSYNC.COLLECTIVE R7, `(.L_x_133) ;  /* 0x00000000070c7348 */ /* 0x000fea0003c00000 */
[----:B------:R-:W-:Y:S02]  /*6ba0*/  ELECT P0, UR62, PT ;  /* 0x00000000003e782f */ /* 0x000fe40003800000 */
[----:B------:R-:W-:Y:S01]  /*6bb0*/  MOV R7, UR62 ;  /* 0x0000003e00077c02 */ /* 0x000fe20008000f00 */
[----:B------:R-:W-:Y:S10]  /*6bc0*/  ENDCOLLECTIVE ;  /* 0x000000000000791b */ /* 0x000ff40003800000 */
.L_x_133:
[----:B------:R-:W-:Y:S05]  /*6bd0*/  BSYNC B1 ;  /* 0x0000000000017941 */ /* 0x000fea0003800000 */
.L_x_132:
[----:B------:R-:W-:Y:S05]  /*6be0*/  BRA `(.L_x_134) ;  /* 0xfffffff0001c7947 */ /* 0x000fea000383ffff */
.L_x_115:
[----:B0-----:R0:W1:Y:S02]  /*6bf0*/  SYNCS.PHASECHK.TRANS64.TRYWAIT P0, [R21+URZ+0x28], R8 ;  /* 0x00002808150075a7 */ /* 0x001064000800017f */
[----:B-1----:R-:W-:Y:S05]  /*6c00*/  @!P0 NANOSLEEP.SYNCS 0x989680 ;  /* 0x009896800000895d */ /* 0x002fea0003900000 */
[----:B------:R-:W1:Y:S02]  /*6c10*/  @!P0 SYNCS.PHASECHK.TRANS64 P0, [R21+URZ+0x28], R8 ;  /* 0x00002808150085a7 */ /* 0x000e64000800007f */
[----:B-1----:R-:W-:Y:S05]  /*6c20*/  @!P0 BRA `(.L_x_115) ;  /* 0xfffffffc00f08947 */ /* 0x002fea000383ffff */
[----:B------:R-:W-:Y:S05]  /*6c30*/  BRA `(.L_x_135) ;  /* 0xfffffff000547947 */ /* 0x000fea000383ffff */
.L_x_123:
[----:B------:R-:W-:Y:S01]  /*6c40*/  BSSY B0, `(.L_x_136) ;  /* 0x0000006000007945 */ /* 0x000fe20003800000 */
[----:B------:R-:W-:-:S07]  /*6c50*/  IMAD.MOV.U32 R7, RZ, RZ, -0x1 ;  /* 0xffffffffff077424 */ /* 0x000fce00078e00ff */
[----:B------:R-:W-:Y:S05]  /*6c60*/  WARPSYNC.COLLECTIVE R7, `(.L_x_137) ;  /* 0x00000000070c7348 */ /* 0x000fea0003c00000 */
[----:B------:R-:W-:Y:S02]  /*6c70*/  ELECT P0, UR62, PT ;  /* 0x00000000003e782f */ /* 0x000fe40003800000 */
[----:B------:R-:W-:Y:S01]  /*6c80*/  MOV R7, UR62 ;  /* 0x0000003e00077c02 */ /* 0x000fe20008000f00 */
[----:B------:R-:W-:Y:S10]  /*6c90*/  ENDCOLLECTIVE ;  /* 0x000000000000791b */ /* 0x000ff40003800000 */
.L_x_137:
[----:B------:R-:W-:Y:S05]  /*6ca0*/  BSYNC B0 ;  /* 0x0000000000007941 */ /* 0x000fea0003800000 */
.L_x_136:
[----:B------:R-:W-:Y:S05]  /*6cb0*/  BRA `(.L_x_138) ;  /* 0xfffffff800a47947 */ /* 0x000fea000383ffff */
.L_x_127:
[----:B0-----:R0:W1:Y:S02]  /*6cc0*/  SYNCS.PHASECHK.TRANS64.TRYWAIT P0, [R7+URZ], R4 ;  /* 0x00000004070075a7 */ /* 0x001064000800017f */
[----:B-1----:R-:W-:Y:S05]  /*6cd0*/  @!P0 NANOSLEEP.SYNCS 0x989680 ;  /* 0x009896800000895d */ /* 0x002fea0003900000 */
[----:B------:R-:W1:Y:S02]  /*6ce0*/  @!P0 SYNCS.PHASECHK.TRANS64 P0, [R7+URZ], R4 ;  /* 0x00000004070085a7 */ /* 0x000e64000800007f */
[----:B-1----:R-:W-:Y:S05]  /*6cf0*/  @!P0 BRA `(.L_x_127) ;  /* 0xfffffffc00f08947 */ /* 0x002fea000383ffff */
[----:B------:R-:W-:Y:S05]  /*6d00*/  BRA `(.L_x_139) ;  /* 0xfffffff800e47947 */ /* 0x000fea000383ffff */
.L_x_128:
[----:B0-----:R0:W1:Y:S02]  /*6d10*/  SYNCS.PHASECHK.TRANS64.TRYWAIT P0, [R8+URZ], R5 ;  /* 0x00000005080075a7 */ /* 0x001064000800017f */
[----:B-1----:R-:W-:Y:S05]  /*6d20*/  @!P0 NANOSLEEP.SYNCS 0x989680 ;  /* 0x009896800000895d */ /* 0x002fea0003900000 */
[----:B------:R-:W1:Y:S02]  /*6d30*/  @!P0 SYNCS.PHASECHK.TRANS64 P0, [R8+URZ], R5 ;  /* 0x00000005080085a7 */ /* 0x000e64000800007f */
[----:B-1----:R-:W-:Y:S05]  /*6d40*/  @!P0 BRA `(.L_x_128) ;  /* 0xfffffffc00f08947 */ /* 0x002fea000383ffff */
[----:B------:R-:W-:Y:S05]  /*6d50*/  BRA `(.L_x_140) ;  /* 0xfffffff800f47947 */ /* 0x000fea000383ffff */
.L_x_129:
[----:B0-----:R0:W1:Y:S02]  /*6d60*/  SYNCS.PHASECHK.TRANS64.TRYWAIT P0, [R9+URZ], R4 ;  /* 0x00000004090075a7 */ /* 0x001064000800017f */
[----:B-1----:R-:W-:Y:S05]  /*6d70*/  @!P0 NANOSLEEP.SYNCS 0x989680 ;  /* 0x009896800000895d */ /* 0x002fea0003900000 */
[----:B------:R-:W1:Y:S02]  /*6d80*/  @!P0 SYNCS.PHASECHK.TRANS64 P0, [R9+URZ], R4 ;  /* 0x00000004090085a7 */ /* 0x000e64000800007f */
[----:B-1----:R-:W-:Y:S05]  /*6d90*/  @!P0 BRA `(.L_x_129) ;  /* 0xfffffffc00f08947 */ /* 0x002fea000383ffff */
[----:B------:R-:W-:Y:S05]  /*6da0*/  BRA `(.L_x_141) ;  /* 0xfffffffc00047947 */ /* 0x000fea000383ffff */
.L_x_130:
[----:B0-----:R0:W1:Y:S02]  /*6db0*/  SYNCS.PHASECHK.TRANS64.TRYWAIT P0, [R6+URZ], R5 ;  /* 0x00000005060075a7 */ /* 0x001064000800017f */
[----:B-1----:R-:W-:Y:S05]  /*6dc0*/  @!P0 NANOSLEEP.SYNCS 0x989680 ;  /* 0x009896800000895d */ /* 0x002fea0003900000 */
[----:B------:R-:W1:Y:S02]  /*6dd0*/  @!P0 SYNCS.PHASECHK.TRANS64 P0, [R6+URZ], R5 ;  /* 0x00000005060085a7 */ /* 0x000e64000800007f */
[----:B-1----:R-:W-:Y:S05]  /*6de0*/  @!P0 BRA `(.L_x_130) ;  /* 0xfffffffc00f08947 */ /* 0x002fea000383ffff */
[----:B------:R-:W-:Y:S05]  /*6df0*/  BRA `(.L_x_142) ;  /* 0xfffffffc000c7947 */ /* 0x000fea000383ffff */
.L_x_143:
[----:B------:R-:W-:-:S00]  /*6e00*/  BRA `(.L_x_143) ;  /* 0xfffffffc00fc7947 */ /* 0x000fc0000383ffff */
[----:B------:R-:W-:-:S00]  /*6e10*/  NOP ;  /* 0x0000000000007918 */ /* 0x000fc00000000000 */
        /* <DEDUP_REMOVED lines=14> */
.L_x_144:


//--------------------- .nv.shared._ZN7cutlass13device_kernelINS_4gemm6kernel13GemmUniversalIN4cute5tupleIJiiiiEEENS1_10collective13CollectiveMmaINS1_37MainloopSm90TmaGmmaWarpSpecializedFP8ILi5ENS5_IJNS4_1CILi2EEENSA_ILi1EEESC_EEENS1_35KernelTmaWarpSpecializedCooperativeEEENS5_IJNSA_ILi128EEENSA_ILi64EEENSA_ILi32EEEEEENS_12float_e5m2_tENS5_IJlSC_lEEESK_SL_NS4_8TiledMMAINS4_8MMA_AtomIJNS4_4SM904GMMA30MMA_64x64x32_F32E5M2E5M2_SS_TNILNSP_7ScaleInE1ELSR_1EEEEEENS4_6LayoutISD_NS5_IJSC_NSA_ILi0EEESV_EEEEENS5_IJNS4_10UnderscoreESY_SY_EEEEENS4_13SM90_TMA_LOADENS4_14ComposedLayoutINS4_7SwizzleILi1ELi4ELi3EEENS4_18smem_ptr_flag_bitsILi8EEENSU_INS5_IJNSA_ILi8EEESI_EEENS5_IJSI_SC_EEEEEEEvNS4_8identityENS4_23SM90_TMA_LOAD_MULTICASTES1B_vS1C_EENS_8epilogue10collective6detail29Sm90TmaWarpSpecializedAdapterINS1G_15DefaultEpilogueISK_SL_SL_NS1F_6thread17LinearCombinationISK_Li1EffLNS1K_9ScaleType4KindE0ELNS_15FloatRoundStyleE2ESK_EENS1_15EpilogueDefaultEEEEEvvEEEEvNT_6ParamsE --------------------------
	.section	.nv.shared._ZN7cutlass13device_kernelINS_4gemm6kernel13GemmUniversalIN4cute5tupleIJiiiiEEENS1_10collective13CollectiveMmaINS1_37MainloopSm90TmaGmmaWarpSpecializedFP8ILi5ENS5_IJNS4_1CILi2EEENSA_ILi1EEESC_EEENS1_35KernelTmaWarpSpecializedCooperativeEEENS5_IJNSA_ILi128EEENSA_ILi64EEENSA_ILi32EEEEEENS_12float_e5m2_tENS5_IJlSC_lEEESK_SL_NS4_8TiledMMAINS4_8MMA_AtomIJNS4_4SM904GMMA30MMA_64x64x32_F32E5M2E5M2_SS_TNILNSP_7ScaleInE1ELSR_1EEEEEENS4_6LayoutISD_NS5_IJSC_NSA_ILi0EEESV_EEEEENS5_IJNS4_10UnderscoreESY_SY_EEEEENS4_13SM90_TMA_LOADENS4_14ComposedLayoutINS4_7SwizzleILi1ELi4ELi3EEENS4_18smem_ptr_flag_bitsILi8EEENSU_INS5_IJNSA_ILi8EEESI_EEENS5_IJSI_SC_EEEEEEEvNS4_8identityENS4_23SM90_TMA_LOAD_MULTICASTES1B_vS1C_EENS_8epilogue10collective6detail29Sm90TmaWarpSpecializedAdapterINS1G_15DefaultEpilogueISK_SL_SL_NS1F_6thread17LinearCombinationISK_Li1EffLNS1K_9ScaleType4KindE0ELNS_15FloatRoundStyleE2ESK_EENS1_15EpilogueDefaultEEEEEvvEEEEvNT_6ParamsE,"aw",@nobits
	.sectionflags	@""
	.align	16
	.zero		1024


//--------------------- .nv.shared.reserved.0     --------------------------
	.section	.nv.shared.reserved.0,"aw",@nobits
	.weak		__nv_reservedSMEM_offset_0_alias
	.size		__nv_reservedSMEM_offset_0_alias, 0, 0
	.other		__nv_reservedSMEM_offset_0_alias,@"STO_CUDA_RESERVED_SHARED STV_DEFAULT"
__nv_reservedSMEM_offset_0_alias:
	.zero		0


//--------------------- .nv.global                --------------------------
	.section	.nv.global,"aw",@nobits
.nv.global:
	.type		_ZN39_INTERNAL_9999a7ca_4_k_cu_43e104e4_57774cute1_E,@object
	.size		_ZN39_INTERNAL_9999a7ca_4_k_cu_43e104e4_57774cute1_E,(_ZN39_INTERNAL_9999a7ca_4_k_cu_43e104e4_57774cuda3std3__45__cpo6cbeginE - _ZN39_INTERNAL_9999a7ca_4_k_cu_43e104e4_57774cute1_E)
_ZN39_INTERNAL_9999a7ca_4_k_cu_43e104e4_57774cute1_E:
	.zero		1
	.type		_ZN39_INTERNAL_9999a7ca_4_k_cu_43e104e4_57774cuda3std3__45__cpo6cbeginE,@object
	.size		_ZN39_INTERNAL_9999a7ca_4_k_cu_43e104e4_57774cuda3std3__45__cpo6cbeginE,(_ZN39_INTERNAL_9999a7ca_4_k_cu_43e104e4_57774cuda3std3__48in_placeE - _ZN39_INTERNAL_9999a7ca_4_k_cu_43e104e4_57774cuda3std3__45__cpo6cbeginE)
_ZN39_INTERNAL_9999a7ca_4_k_cu_43e104e4_57774cuda3std3__45__cpo6cbeginE:
	.zero		1
	.type		_ZN39_INTERNAL_9999a7ca_4_k_cu_43e104e4_57774cuda3std3__48in_placeE,@object
	.size		_ZN39_INTERNAL_9999a7ca_4_k_cu_43e104e4_57774cuda3std3__48in_placeE,(_ZN39_INTERNAL_9999a7ca_4_k_cu_43e104e4_57774cuda3std6ranges3__45__cpo9iter_moveE - _ZN39_INTERNAL_9999a7ca_4_k_cu_43e104e4_57774cuda3std3__48in_placeE)
_ZN39_INTERNAL_9999a7ca_4_k_cu_43e104e4_57774cuda3std3__48in_placeE:
	.zero		1
	.type		_ZN39_INTERNAL_9999a7ca_4_k_cu_43e104e4_57774cuda3std6ranges3__45__cpo9iter_moveE,@object
	.size		_ZN39_INTERNAL_9999a7ca_4_k_cu_43e104e4_57774cuda3std6ranges3__45__cpo9iter_moveE,(_ZN39_INTERNAL_9999a7ca_4_k_cu_43e104e4_57774cuda3std3__45__cpo5beginE - _ZN39_INTERNAL_9999a7ca_4_k_cu_43e104e4_57774cuda3std6ranges3__45__cpo9iter_moveE)
_ZN39_INTERNAL_9999a7ca_4_k_cu_43e104e4_57774cuda3std6ranges3__45__cpo9iter_moveE:
	.zero		1
	.type		_ZN39_INTERNAL_9999a7ca_4_k_cu_43e104e4_57774cuda3std3__45__cpo5beginE,@object
	.size		_ZN39_INTERNAL_9999a7ca_4_k_cu_43e104e4_57774cuda3std3__45__cpo5beginE,(_ZN39_INTERNAL_9999a7ca_4_k_cu_43e104e4_57774cuda3std3__441_GLOBAL__N__9999a7ca_4_k_cu_43e104e4_57776ignoreE - _ZN39_INTERNAL_9999a7ca_4_k_cu_43e104e4_57774cuda3std3__45__cpo5beginE)
_ZN39_INTERNAL_9999a7ca_4_k_cu_43e104e4_57774cuda3std3__45__cpo5beginE:
	.zero		1
	.type		_ZN39_INTERNAL_9999a7ca_4_k_cu_43e104e4_57774cuda3std3__441_GLOBAL__N__9999a7ca_4_k_cu_43e104e4_57776ignoreE,@object
	.size		_ZN39_INTERNAL_9999a7ca_4_k_cu_43e104e4_57774cuda3std3__441_GLOBAL__N__9999a7ca_4_k_cu_43e104e4_57776ignoreE,(_ZN39_INTERNAL_9999a7ca_4_k_cu_43e104e4_57774cute7productE - _ZN39_INTERNAL_9999a7ca_4_k_cu_43e104e4_57774cuda3std3__441_GLOBAL__N__9999a7ca_4_k_cu_43e104e4_57776ignoreE)
_ZN39_INTERNAL_9999a7ca_4_k_cu_43e104e4_57774cuda3std3__441_GLOBAL__N__9999a7ca_4_k_cu_43e104e4_57776ignoreE:
	.zero		1
	.type		_ZN39_INTERNAL_9999a7ca_4_k_cu_43e104e4_57774cute7productE,@object
	.size		_ZN39_INTERNAL_9999a7ca_4_k_cu_43e104e4_57774cute7productE,(_ZN39_INTERNAL_9999a7ca_4_k_cu_43e104e4_57774cuda3std3__45__cpo3endE - _ZN39_INTERNAL_9999a7ca_4_k_cu_43e104e4_57774cute7productE)
_ZN39_INTERNAL_9999a7ca_4_k_cu_43e104e4_57774cute7productE:
	.zero		1
	.type		_ZN39_INTERNAL_9999a7ca_4_k_cu_43e104e4_57774cuda3std3__45__cpo3endE,@object
	.size		_ZN39_INTERNAL_9999a7ca_4_k_cu_43e104e4_57774cuda3std3__45__cpo3endE,(_ZN39_INTERNAL_9999a7ca_4_k_cu_43e104e4_57774cuda3std3__419piecewise_constructE - _ZN39_INTERNAL_9999a7ca_4_k_cu_43e104e4_57774cuda3std3__45__cpo3endE)
_ZN39_INTERNAL_9999a7ca_4_k_cu_43e104e4_57774cuda3std3__45__cpo3endE:
	.zero		1
	.type		_ZN39_INTERNAL_9999a7ca_4_k_cu_43e104e4_57774cuda3std3__419piecewise_constructE,@object
	.size		_ZN39_INTERNAL_9999a7ca_4_k_cu_43e104e4_57774cuda3std3__419piecewise_constructE,(_ZN39_INTERNAL_9999a7ca_4_k_cu_43e104e4_57774cuda3std3__45__cpo4cendE - _ZN39_INTERNAL_9999a7ca_4_k_cu_43e104e4_57774cuda3std3__419piecewise_constructE)
_ZN39_INTERNAL_9999a7ca_4_k_cu_43e104e4_57774cuda3std3__419piecewise_constructE:
	.zero		1
	.type		_ZN39_INTERNAL_9999a7ca_4_k_cu_43e104e4_57774cuda3std3__45__cpo4cendE,@object
	.size		_ZN39_INTERNAL_9999a7ca_4_k_cu_43e104e4_57774cuda3std3__45__cpo4cendE,(_ZN39_INTERNAL_9999a7ca_4_k_cu_43e104e4_57774cuda3std6ranges3__45__cpo4swapE - _ZN39_INTERNAL_9999a7ca_4_k_cu_43e104e4_57774cuda3std3__45__cpo4cendE)
_ZN39_INTERNAL_9999a7ca_4_k_cu_43e104e4_57774cuda3std3__45__cpo4cendE:
	.zero		1
	.type		_ZN39_INTERNAL_9999a7ca_4_k_cu_43e104e4_57774cuda3std6ranges3__45__cpo4swapE,@object
	.size		_ZN39_INTERNAL_9999a7ca_4_k_cu_43e104e4_57774cuda3std6ranges3__45__cpo4swapE,(.L_7 - _ZN39_INTERNAL_9999a7ca_4_k_cu_43e104e4_57774cuda3std6ranges3__45__cpo4swapE)
_ZN39_INTERNAL_9999a7ca_4_k_cu_43e104e4_57774cuda3std6ranges3__45__cpo4swapE:
	.zero		1
.L_7:


//--------------------- .nv.constant0._ZN7cutlass13device_kernelINS_4gemm6kernel13GemmUniversalIN4cute5tupleIJiiiiEEENS1_10collective13CollectiveMmaINS1_37MainloopSm90TmaGmmaWarpSpecializedFP8ILi5ENS5_IJNS4_1CILi2EEENSA_ILi1EEESC_EEENS1_35KernelTmaWarpSpecializedCooperativeEEENS5_IJNSA_ILi128EEENSA_ILi64EEENSA_ILi32EEEEEENS_12float_e5m2_tENS5_IJlSC_lEEESK_SL_NS4_8TiledMMAINS4_8MMA_AtomIJNS4_4SM904GMMA30MMA_64x64x32_F32E5M2E5M2_SS_TNILNSP_7ScaleInE1ELSR_1EEEEEENS4_6LayoutISD_NS5_IJSC_NSA_ILi0EEESV_EEEEENS5_IJNS4_10UnderscoreESY_SY_EEEEENS4_13SM90_TMA_LOADENS4_14ComposedLayoutINS4_7SwizzleILi1ELi4ELi3EEENS4_18smem_ptr_flag_bitsILi8EEENSU_INS5_IJNSA_ILi8EEESI_EEENS5_IJSI_SC_EEEEEEEvNS4_8identityENS4_23SM90_TMA_LOAD_MULTICASTES1B_vS1C_EENS_8epilogue10collective6detail29Sm90TmaWarpSpecializedAdapterINS1G_15DefaultEpilogueISK_SL_SL_NS1F_6thread17LinearCombinationISK_Li1EffLNS1K_9ScaleType4KindE0ELNS_15FloatRoundStyleE2ESK_EENS1_15EpilogueDefaultEEEEEvvEEEEvNT_6ParamsE --------------------------
	.section	.nv.constant0._ZN7cutlass13device_kernelINS_4gemm6kernel13GemmUniversalIN4cute5tupleIJiiiiEEENS1_10collective13CollectiveMmaINS1_37MainloopSm90TmaGmmaWarpSpecializedFP8ILi5ENS5_IJNS4_1CILi2EEENSA_ILi1EEESC_EEENS1_35KernelTmaWarpSpecializedCooperativeEEENS5_IJNSA_ILi128EEENSA_ILi64EEENSA_ILi32EEEEEENS_12float_e5m2_tENS5_IJlSC_lEEESK_SL_NS4_8TiledMMAINS4_8MMA_AtomIJNS4_4SM904GMMA30MMA_64x64x32_F32E5M2E5M2_SS_TNILNSP_7ScaleInE1ELSR_1EEEEEENS4_6LayoutISD_NS5_IJSC_NSA_ILi0EEESV_EEEEENS5_IJNS4_10UnderscoreESY_SY_EEEEENS4_13SM90_TMA_LOADENS4_14ComposedLayoutINS4_7SwizzleILi1ELi4ELi3EEENS4_18smem_ptr_flag_bitsILi8EEENSU_INS5_IJNSA_ILi8EEESI_EEENS5_IJSI_SC_EEEEEEEvNS4_8identityENS4_23SM90_TMA_LOAD_MULTICASTES1B_vS1C_EENS_8epilogue10collective6detail29Sm90TmaWarpSpecializedAdapterINS1G_15DefaultEpilogueISK_SL_SL_NS1F_6thread17LinearCombinationISK_Li1EffLNS1K_9ScaleType4KindE0ELNS_15FloatRoundStyleE2ESK_EENS1_15EpilogueDefaultEEEEEvvEEEEvNT_6ParamsE,"a",@progbits
	.sectionflags	@""
	.align	4
.nv.constant0._ZN7cutlass13device_kernelINS_4gemm6kernel13GemmUniversalIN4cute5tupleIJiiiiEEENS1_10collective13CollectiveMmaINS1_37MainloopSm90TmaGmmaWarpSpecializedFP8ILi5ENS5_IJNS4_1CILi2EEENSA_ILi1EEESC_EEENS1_35KernelTmaWarpSpecializedCooperativeEEENS5_IJNSA_ILi128EEENSA_ILi64EEENSA_ILi32EEEEEENS_12float_e5m2_tENS5_IJlSC_lEEESK_SL_NS4_8TiledMMAINS4_8MMA_AtomIJNS4_4SM904GMMA30MMA_64x64x32_F32E5M2E5M2_SS_TNILNSP_7ScaleInE1ELSR_1EEEEEENS4_6LayoutISD_NS5_IJSC_NSA_ILi0EEESV_EEEEENS5_IJNS4_10UnderscoreESY_SY_EEEEENS4_13SM90_TMA_LOADENS4_14ComposedLayoutINS4_7SwizzleILi1ELi4ELi3EEENS4_18smem_ptr_flag_bitsILi8EEENSU_INS5_IJNSA_ILi8EEESI_EEENS5_IJSI_SC_EEEEEEEvNS4_8identityENS4_23SM90_TMA_LOAD_MULTICASTES1B_vS1C_EENS_8epilogue10collective6detail29Sm90TmaWarpSpecializedAdapterINS1G_15DefaultEpilogueISK_SL_SL_NS1F_6thread17LinearCombinationISK_Li1EffLNS1K_9ScaleType4KindE0ELNS_15FloatRoundStyleE2ESK_EENS1_15EpilogueDefaultEEEEEvvEEEEvNT_6ParamsE:
	.zero		1664


//--------------------- SYMBOLS --------------------------

	.type		.nv.reservedSmem.offset0,@object
	.size		.nv.reservedSmem.offset0,0x4
